// auto-generated by cutlass_sweep.gemm — config: {"arch": "sm_100", "cluster_m": 1, "cluster_n": 2, "dtype": "int8", "stages": 0, "tile_k": 128, "tile_m": 128, "tile_n": 128}
#include "cutlass/cutlass.h"
#include "cutlass/gemm/collective/collective_builder.hpp"
#include "cutlass/gemm/device/gemm_universal_adapter.h"
#include "cutlass/gemm/kernel/gemm_universal.hpp"
#include "cutlass/epilogue/collective/collective_builder.hpp"

using ElemA = int8_t;
using ElemB = int8_t;
using ElemCD = int8_t;
using Acc  = int32_t;
using TileShape    = cute::Shape<cute::_128, cute::_128, cute::_128>;
using ClusterShape = cute::Shape<cute::_1, cute::_2, cute::_1>;

using CollectiveEpilogue = typename cutlass::epilogue::collective::CollectiveBuilder<
    cutlass::arch::Sm100, cutlass::arch::OpClassTensorOp,
    TileShape, ClusterShape,
    cutlass::epilogue::collective::EpilogueTileAuto,
    Acc, Acc,
    ElemCD, cutlass::layout::RowMajor, 128 / cutlass::sizeof_bits<ElemCD>::value,
    ElemCD, cutlass::layout::RowMajor, 128 / cutlass::sizeof_bits<ElemCD>::value,
    cutlass::epilogue::collective::EpilogueScheduleAuto
  >::CollectiveOp;

using CollectiveMainloop = typename cutlass::gemm::collective::CollectiveBuilder<
    cutlass::arch::Sm100, cutlass::arch::OpClassTensorOp,
    ElemA, cutlass::layout::RowMajor, 128 / cutlass::sizeof_bits<ElemA>::value,
    ElemB, cutlass::layout::ColumnMajor, 128 / cutlass::sizeof_bits<ElemB>::value,
    Acc,
    TileShape, ClusterShape,
    cutlass::gemm::collective::StageCountAutoCarveout<static_cast<int>(sizeof(typename CollectiveEpilogue::SharedStorage))>,
    cutlass::gemm::collective::KernelScheduleAuto
  >::CollectiveOp;

using GemmKernel = cutlass::gemm::kernel::GemmUniversal<
    cute::Shape<int,int,int,int>,
    CollectiveMainloop,
    CollectiveEpilogue
>;
using Gemm = cutlass::gemm::device::GemmUniversalAdapter<GemmKernel>;

// Force the device kernel symbol into the cubin without needing a host main.
auto* _anchor = &cutlass::device_kernel<GemmKernel>;


// ===== COMPILED SASS (sm_100a) =====

	.target	sm_100a

	.elftype	@"ET_EXEC"


//--------------------- .note.nv.tkinfo           --------------------------
	.section	.note.nv.tkinfo,"",@"SHT_NOTE"
	.sectionflags	@"SHF_NOTE_NV_TKINFO"
	.tkinfo
        /*0018*/ 	.word	0x00000002
        /*0030*/ 	.string	""
        /*0030*/ 	.string	"ptxas"
        /*0030*/ 	.string	"Cuda compilation tools, release 13.0, V13.0.88"
        /*0030*/ 	.string	"Build cuda_13.0.r13.0/compiler.36424714_0"
        /*0030*/ 	.string	"-arch sm_100a -m 64 "



//--------------------- .note.nv.cuinfo           --------------------------
	.section	.note.nv.cuinfo,"",@"SHT_NOTE"
	.sectionflags	@"SHF_NOTE_NV_CUINFO"
        /*0018*/ 	.short	0x0002
        /*001a*/ 	.short	0x0064
        /*001c*/ 	.short	0x0082
	.zero		2


//--------------------- .nv.info                  --------------------------
	.section	.nv.info,"",@"SHT_CUDA_INFO"
	.align	4


	//----- nvinfo : EIATTR_REGCOUNT
	.align		4
        /*0000*/ 	.byte	0x04, 0x2f
        /*0002*/ 	.short	(.L_19 - .L_18)
	.align		4
.L_18:
        /*0004*/ 	.word	index@(_ZN7cutlass13device_kernelINS_4gemm6kernel13GemmUniversalIN4cute5tupleIJiiiiEEENS1_10collective13CollectiveMmaINS1_35MainloopSm100TmaUmmaWarpSpecializedILi6ELi2ELi4ENS5_IJNS4_1CILi1EEENSA_ILi2EEESB_EEEEENS5_IJNSA_ILi128EEESF_SF_EEEaNS5_IJlSB_lEEEaSH_NS4_8TiledMMAINS4_8MMA_AtomIJNS4_15SM100_MMA_S8_SSIaaiLi128ELi128ELNS4_4UMMA5MajorE0ELSM_0ELNSL_8SaturateE0EEEEEENS4_6LayoutINS5_IJSB_SB_SB_EEENS5_IJNSA_ILi0EEESS_SS_EEEEENS5_IJNS4_10UnderscoreESV_SV_EEEEENS4_23SM90_TMA_LOAD_MULTICASTENS4_14ComposedLayoutINS4_7SwizzleILi3ELi4ELi3EEENS4_18smem_ptr_flag_bitsILi8EEENSQ_INS5_IJNSA_ILi8EEESF_EEENS5_IJSF_SB_EEEEEEEvNS4_8identityENS4_13SM90_TMA_LOADES18_vS19_EENS_8epilogue10collective18CollectiveEpilogueINS1C_23Sm100TmaWarpSpecializedILi2ELi2ELi64ELb0ELb0EEEJSG_NS5_IJNSQ_ISF_SB_EENSQ_INSA_ILi64EEESB_EEEEEaSH_aSH_NS1C_6fusion15FusionCallbacksIS1G_NS1L_17LinearCombinationIaiaiLNS_15FloatRoundStyleE2EEESG_S1K_JEEENS4_5SM1004TMEM4LOAD26SM100_TMEM_LOAD_32dp32b64xES1A_NSZ_INS10_ILi2ELi4ELi3EEES13_NSQ_INS5_IJS14_S1I_EEENS5_IJS1I_SB_EEEEEEENS4_39AutoVectorizingCopyWithAssumedAlignmentILi128EEENS4_14SM90_TMA_STOREES1Z_S21_S21_EEEvvEEEEvNT_6ParamsE)
        /*0008*/ 	.word	0x000000a4


	//----- nvinfo : EIATTR_FRAME_SIZE
	.align		4
.L_19:
        /*000c*/ 	.byte	0x04, 0x11
        /*000e*/ 	.short	(.L_21 - .L_20)
	.align		4
.L_20:
        /*0010*/ 	.word	index@($__internal_2_$__cuda_sm10x_tcgen05_guardrail_trap_unallocated_columns_being_dealloced)
        /*0014*/ 	.word	0x00000000


	//----- nvinfo : EIATTR_FRAME_SIZE
	.align		4
.L_21:
        /*0018*/ 	.byte	0x04, 0x11
        /*001a*/ 	.short	(.L_23 - .L_22)
	.align		4
.L_22:
        /*001c*/ 	.word	index@($__internal_1_$__cuda_sm10x_tcgen05_guardrail_trap_phase_invalid_during_alloc)
        /*0020*/ 	.word	0x00000000


	//----- nvinfo : EIATTR_FRAME_SIZE
	.align		4
.L_23:
        /*0024*/ 	.byte	0x04, 0x11
        /*0026*/ 	.short	(.L_25 - .L_24)
	.align		4
.L_24:
        /*0028*/ 	.word	index@($__internal_0_$__cuda_sm10x_tcgen05_guardrail_trap_col_being_dealloced_not_returned_by_alloc)
        /*002c*/ 	.word	0x00000000


	//----- nvinfo : EIATTR_FRAME_SIZE
	.align		4
.L_25:
        /*0030*/ 	.byte	0x04, 0x11
        /*0032*/ 	.short	(.L_27 - .L_26)
	.align		4
.L_26:
        /*0034*/ 	.word	index@(_ZN7cutlass13device_kernelINS_4gemm6kernel13GemmUniversalIN4cute5tupleIJiiiiEEENS1_10collective13CollectiveMmaINS1_35MainloopSm100TmaUmmaWarpSpecializedILi6ELi2ELi4ENS5_IJNS4_1CILi1EEENSA_ILi2EEESB_EEEEENS5_IJNSA_ILi128EEESF_SF_EEEaNS5_IJlSB_lEEEaSH_NS4_8TiledMMAINS4_8MMA_AtomIJNS4_15SM100_MMA_S8_SSIaaiLi128ELi128ELNS4_4UMMA5MajorE0ELSM_0ELNSL_8SaturateE0EEEEEENS4_6LayoutINS5_IJSB_SB_SB_EEENS5_IJNSA_ILi0EEESS_SS_EEEEENS5_IJNS4_10UnderscoreESV_SV_EEEEENS4_23SM90_TMA_LOAD_MULTICASTENS4_14ComposedLayoutINS4_7SwizzleILi3ELi4ELi3EEENS4_18smem_ptr_flag_bitsILi8EEENSQ_INS5_IJNSA_ILi8EEESF_EEENS5_IJSF_SB_EEEEEEEvNS4_8identityENS4_13SM90_TMA_LOADES18_vS19_EENS_8epilogue10collective18CollectiveEpilogueINS1C_23Sm100TmaWarpSpecializedILi2ELi2ELi64ELb0ELb0EEEJSG_NS5_IJNSQ_ISF_SB_EENSQ_INSA_ILi64EEESB_EEEEEaSH_aSH_NS1C_6fusion15FusionCallbacksIS1G_NS1L_17LinearCombinationIaiaiLNS_15FloatRoundStyleE2EEESG_S1K_JEEENS4_5SM1004TMEM4LOAD26SM100_TMEM_LOAD_32dp32b64xES1A_NSZ_INS10_ILi2ELi4ELi3EEES13_NSQ_INS5_IJS14_S1I_EEENS5_IJS1I_SB_EEEEEEENS4_39AutoVectorizingCopyWithAssumedAlignmentILi128EEENS4_14SM90_TMA_STOREES1Z_S21_S21_EEEvvEEEEvNT_6ParamsE)
        /*0038*/ 	.word	0x00000000


	//----- nvinfo : EIATTR_MIN_STACK_SIZE
	.align		4
.L_27:
        /*003c*/ 	.byte	0x04, 0x12
        /*003e*/ 	.short	(.L_29 - .L_28)
	.align		4
.L_28:
        /*0040*/ 	.word	index@(_ZN7cutlass13device_kernelINS_4gemm6kernel13GemmUniversalIN4cute5tupleIJiiiiEEENS1_10collective13CollectiveMmaINS1_35MainloopSm100TmaUmmaWarpSpecializedILi6ELi2ELi4ENS5_IJNS4_1CILi1EEENSA_ILi2EEESB_EEEEENS5_IJNSA_ILi128EEESF_SF_EEEaNS5_IJlSB_lEEEaSH_NS4_8TiledMMAINS4_8MMA_AtomIJNS4_15SM100_MMA_S8_SSIaaiLi128ELi128ELNS4_4UMMA5MajorE0ELSM_0ELNSL_8SaturateE0EEEEEENS4_6LayoutINS5_IJSB_SB_SB_EEENS5_IJNSA_ILi0EEESS_SS_EEEEENS5_IJNS4_10UnderscoreESV_SV_EEEEENS4_23SM90_TMA_LOAD_MULTICASTENS4_14ComposedLayoutINS4_7SwizzleILi3ELi4ELi3EEENS4_18smem_ptr_flag_bitsILi8EEENSQ_INS5_IJNSA_ILi8EEESF_EEENS5_IJSF_SB_EEEEEEEvNS4_8identityENS4_13SM90_TMA_LOADES18_vS19_EENS_8epilogue10collective18CollectiveEpilogueINS1C_23Sm100TmaWarpSpecializedILi2ELi2ELi64ELb0ELb0EEEJSG_NS5_IJNSQ_ISF_SB_EENSQ_INSA_ILi64EEESB_EEEEEaSH_aSH_NS1C_6fusion15FusionCallbacksIS1G_NS1L_17LinearCombinationIaiaiLNS_15FloatRoundStyleE2EEESG_S1K_JEEENS4_5SM1004TMEM4LOAD26SM100_TMEM_LOAD_32dp32b64xES1A_NSZ_INS10_ILi2ELi4ELi3EEES13_NSQ_INS5_IJS14_S1I_EEENS5_IJS1I_SB_EEEEEEENS4_39AutoVectorizingCopyWithAssumedAlignmentILi128EEENS4_14SM90_TMA_STOREES1Z_S21_S21_EEEvvEEEEvNT_6ParamsE)
        /*0044*/ 	.word	0x00000000
.L_29:


//--------------------- .nv.compat                --------------------------
	.section	.nv.compat,"",@"SHT_CUDA_COMPAT_INFO"
	.align	4
        /*0000*/ 	.byte	0x02, 0x09, 0x01, 0x00, 0x02, 0x02, 0x03, 0x00, 0x02, 0x05, 0x06, 0x00, 0x03, 0x07, 0x01, 0x01
        /*0010*/ 	.byte	0x02, 0x03, 0x01, 0x00, 0x02, 0x06, 0x01, 0x00, 0x04, 0x0b, 0x08, 0x00, 0x01, 0x00, 0x00, 0x00
        /*0020*/ 	.byte	0x00, 0x00, 0x00, 0x00


//--------------------- .nv.info._ZN7cutlass13device_kernelINS_4gemm6kernel13GemmUniversalIN4cute5tupleIJiiiiEEENS1_10collective13CollectiveMmaINS1_35MainloopSm100TmaUmmaWarpSpecializedILi6ELi2ELi4ENS5_IJNS4_1CILi1EEENSA_ILi2EEESB_EEEEENS5_IJNSA_ILi128EEESF_SF_EEEaNS5_IJlSB_lEEEaSH_NS4_8TiledMMAINS4_8MMA_AtomIJNS4_15SM100_MMA_S8_SSIaaiLi128ELi128ELNS4_4UMMA5MajorE0ELSM_0ELNSL_8SaturateE0EEEEEENS4_6LayoutINS5_IJSB_SB_SB_EEENS5_IJNSA_ILi0EEESS_SS_EEEEENS5_IJNS4_10UnderscoreESV_SV_EEEEENS4_23SM90_TMA_LOAD_MULTICASTENS4_14ComposedLayoutINS4_7SwizzleILi3ELi4ELi3EEENS4_18smem_ptr_flag_bitsILi8EEENSQ_INS5_IJNSA_ILi8EEESF_EEENS5_IJSF_SB_EEEEEEEvNS4_8identityENS4_13SM90_TMA_LOADES18_vS19_EENS_8epilogue10collective18CollectiveEpilogueINS1C_23Sm100TmaWarpSpecializedILi2ELi2ELi64ELb0ELb0EEEJSG_NS5_IJNSQ_ISF_SB_EENSQ_INSA_ILi64EEESB_EEEEEaSH_aSH_NS1C_6fusion15FusionCallbacksIS1G_NS1L_17LinearCombinationIaiaiLNS_15FloatRoundStyleE2EEESG_S1K_JEEENS4_5SM1004TMEM4LOAD26SM100_TMEM_LOAD_32dp32b64xES1A_NSZ_INS10_ILi2ELi4ELi3EEES13_NSQ_INS5_IJS14_S1I_EEENS5_IJS1I_SB_EEEEEEENS4_39AutoVectorizingCopyWithAssumedAlignmentILi128EEENS4_14SM90_TMA_STOREES1Z_S21_S21_EEEvvEEEEvNT_6ParamsE --------------------------
	.section	.nv.info._ZN7cutlass13device_kernelINS_4gemm6kernel13GemmUniversalIN4cute5tupleIJiiiiEEENS1_10collective13CollectiveMmaINS1_35MainloopSm100TmaUmmaWarpSpecializedILi6ELi2ELi4ENS5_IJNS4_1CILi1EEENSA_ILi2EEESB_EEEEENS5_IJNSA_ILi128EEESF_SF_EEEaNS5_IJlSB_lEEEaSH_NS4_8TiledMMAINS4_8MMA_AtomIJNS4_15SM100_MMA_S8_SSIaaiLi128ELi128ELNS4_4UMMA5MajorE0ELSM_0ELNSL_8SaturateE0EEEEEENS4_6LayoutINS5_IJSB_SB_SB_EEENS5_IJNSA_ILi0EEESS_SS_EEEEENS5_IJNS4_10UnderscoreESV_SV_EEEEENS4_23SM90_TMA_LOAD_MULTICASTENS4_14ComposedLayoutINS4_7SwizzleILi3ELi4ELi3EEENS4_18smem_ptr_flag_bitsILi8EEENSQ_INS5_IJNSA_ILi8EEESF_EEENS5_IJSF_SB_EEEEEEEvNS4_8identityENS4_13SM90_TMA_LOADES18_vS19_EENS_8epilogue10collective18CollectiveEpilogueINS1C_23Sm100TmaWarpSpecializedILi2ELi2ELi64ELb0ELb0EEEJSG_NS5_IJNSQ_ISF_SB_EENSQ_INSA_ILi64EEESB_EEEEEaSH_aSH_NS1C_6fusion15FusionCallbacksIS1G_NS1L_17LinearCombinationIaiaiLNS_15FloatRoundStyleE2EEESG_S1K_JEEENS4_5SM1004TMEM4LOAD26SM100_TMEM_LOAD_32dp32b64xES1A_NSZ_INS10_ILi2ELi4ELi3EEES13_NSQ_INS5_IJS14_S1I_EEENS5_IJS1I_SB_EEEEEEENS4_39AutoVectorizingCopyWithAssumedAlignmentILi128EEENS4_14SM90_TMA_STOREES1Z_S21_S21_EEEvvEEEEvNT_6ParamsE,"",@"SHT_CUDA_INFO"
	.sectionflags	@""
	.align	4


	//----- nvinfo : EIATTR_CUDA_API_VERSION
	.align		4
        /*0000*/ 	.byte	0x04, 0x37
        /*0002*/ 	.short	(.L_31 - .L_30)
.L_30:
        /*0004*/ 	.word	0x00000082


	//----- nvinfo : EIATTR_KPARAM_INFO
	.align		4
.L_31:
        /*0008*/ 	.byte	0x04, 0x17
        /*000a*/ 	.short	(.L_33 - .L_32)
.L_32:
        /*000c*/ 	.word	0x00000000
        /*0010*/ 	.short	0x0000
        /*0012*/ 	.short	0x0000
        /*0014*/ 	.byte	0x00, 0xf0, 0x01, 0x20


	//----- nvinfo : EIATTR_AT_ENTRY_FRAGMENTS
	.align		4
.L_33:
        /*0018*/ 	.byte	0x04, 0x4f
        /*001a*/ 	.short	(.L_35 - .L_34)


	//   ....[0]....
.L_34:
        /*001c*/ 	.word	0x00000006


	//----- nvinfo : EIATTR_RESERVED_SMEM_USED
	.align		4
.L_35:
        /*0020*/ 	.byte	0x01, 0x41
	.zero		2


	//----- nvinfo : EIATTR_SPARSE_MMA_MASK
	.align		4
        /*0024*/ 	.byte	0x03, 0x50
        /*0026*/ 	.short	0x0000


	//----- nvinfo : EIATTR_TCGEN05_1CTA_USED
	.align		4
        /*0028*/ 	.byte	0x01, 0x51
	.zero		2


	//----- nvinfo : EIATTR_MAXREG_COUNT
	.align		4
        /*002c*/ 	.byte	0x03, 0x1b
        /*002e*/ 	.short	0x00ff


	//----- nvinfo : EIATTR_NUM_BARRIERS
	.align		4
        /*0030*/ 	.byte	0x02, 0x4c
        /*0032*/ 	.byte	0x07
	.zero		1


	//----- nvinfo : EIATTR_EXTERNS
	.align		4
        /*0034*/ 	.byte	0x04, 0x0f
        /*0036*/ 	.short	(.L_37 - .L_36)


	//   ....[0]....
	.align		4
.L_36:
        /*0038*/ 	.word	index@(__assertfail)


	//----- nvinfo : EIATTR_MERCURY_ISA_VERSION
	.align		4
.L_37:
        /*003c*/ 	.byte	0x03, 0x5f
        /*003e*/ 	.short	0x0101


	//----- nvinfo : EIATTR_INT_WARP_WIDE_INSTR_OFFSETS
	.align		4
        /*0040*/ 	.byte	0x04, 0x31
        /*0042*/ 	.short	(.L_39 - .L_38)


	//   ....[0]....
.L_38:
        /*0044*/ 	.word	0x00003d90


	//   ....[1]....
        /*0048*/ 	.word	0x00003db0


	//   ....[2]....
        /*004c*/ 	.word	0x00003de0


	//   ....[3]....
        /*0050*/ 	.word	0x00004900


	//   ....[4]....
        /*0054*/ 	.word	0x00004970


	//   ....[5]....
        /*0058*/ 	.word	0x00004a50


	//   ....[6]....
        /*005c*/ 	.word	0x00004b00


	//----- nvinfo : EIATTR_COOP_GROUP_MASK_REGIDS
	.align		4
.L_39:
        /*0060*/ 	.byte	0x04, 0x29
        /*0062*/ 	.short	(.L_41 - .L_40)


	//   ....[0]....
.L_40:
        /*0064*/ 	.word	0xffffffff


	//   ....[1]....
        /*0068*/ 	.word	0xffffffff


	//   ....[2]....
        /*006c*/ 	.word	0xffffffff


	//   ....[3]....
        /*0070*/ 	.word	0xffffffff


	//   ....[4]....
        /*0074*/ 	.word	0xffffffff


	//   ....[5]....
        /*0078*/ 	.word	0xffffffff


	//   ....[6]....
        /*007c*/ 	.word	0xffffffff


	//   ....[7]....
        /*0080*/ 	.word	0xffffffff


	//   ....[8]....
        /*0084*/ 	.word	0xffffffff


	//   ....[9]....
        /*0088*/ 	.word	0xffffffff


	//   ....[10]....
        /*008c*/ 	.word	0xffffffff


	//   ....[11]....
        /*0090*/ 	.word	0xffffffff


	//   ....[12]....
        /*0094*/ 	.word	0xffffffff


	//   ....[13]....
        /*0098*/ 	.word	0xffffffff


	//----- nvinfo : EIATTR_COOP_GROUP_INSTR_OFFSETS
	.align		4
.L_41:
        /*009c*/ 	.byte	0x04, 0x28
        /*009e*/ 	.short	(.L_43 - .L_42)


	//   ....[0]....
.L_42:
        /*00a0*/ 	.word	0x00000080


	//   ....[1]....
        /*00a4*/ 	.word	0x000004f0


	//   ....[2]....
        /*00a8*/ 	.word	0x000006e0


	//   ....[3]....
        /*00ac*/ 	.word	0x00000840


	//   ....[4]....
        /*00b0*/ 	.word	0x00000940


	//   ....[5]....
        /*00b4*/ 	.word	0x00000ab0


	//   ....[6]....
        /*00b8*/ 	.word	0x00000c50


	//   ....[7]....
        /*00bc*/ 	.word	0x00000e00


	//   ....[8]....
        /*00c0*/ 	.word	0x00002010


	//   ....[9]....
        /*00c4*/ 	.word	0x00002fe0


	//   ....[10]....
        /*00c8*/ 	.word	0x000031f0


	//   ....[11]....
        /*00cc*/ 	.word	0x00003220


	//   ....[12]....
        /*00d0*/ 	.word	0x00003c70


	//   ....[13]....
        /*00d4*/ 	.word	0x00003ea0


	//----- nvinfo : EIATTR_VRC_CTA_INIT_COUNT
	.align		4
.L_43:
        /*00d8*/ 	.byte	0x02, 0x4a
        /*00da*/ 	.byte	0x80
	.zero		1


	//----- nvinfo : EIATTR_SYSCALL_OFFSETS
	.align		4
        /*00dc*/ 	.byte	0x04, 0x46
        /*00de*/ 	.short	(.L_45 - .L_44)


	//   ....[0]....
.L_44:
        /*00e0*/ 	.word	0x000056f0


	//   ....[1]....
        /*00e4*/ 	.word	0x00005830


	//   ....[2]....
        /*00e8*/ 	.word	0x000060c0


	//   ....[3]....
        /*00ec*/ 	.word	0x000076c0


	//----- nvinfo : EIATTR_MBARRIER_INSTR_OFFSETS
	.align		4
.L_45:
        /*00f0*/ 	.byte	0x04, 0x39
        /*00f2*/ 	.short	(.L_47 - .L_46)


	//   ....[0]....
.L_46:
        /*00f4*/ 	.word	0x00000610
        /*00f8*/ 	.word	0x000000ff
        /*00fc*/ 	.word	0x00000000
        /*0100*/ 	.short	0x0100
        /*0102*/ 	.byte	0x04
	.zero		1


	//   ....[1]....
        /*0104*/ 	.word	0x00000620
        /*0108*/ 	.word	0x000000ff
        /*010c*/ 	.word	0x00000030
        /*0110*/ 	.short	0x0100
        /*0112*/ 	.byte	0x04
	.zero		1


	//   ....[2]....
        /*0114*/ 	.word	0x00000630
        /*0118*/ 	.word	0x000000ff
        /*011c*/ 	.word	0x00000008
        /*0120*/ 	.short	0x0100
        /*0122*/ 	.byte	0x04
	.zero		1


	//   ....[3]....
        /*0124*/ 	.word	0x00000640
        /*0128*/ 	.word	0x000000ff
        /*012c*/ 	.word	0x00000038
        /*0130*/ 	.short	0x0100
        /*0132*/ 	.byte	0x04
	.zero		1


	//   ....[4]....
        /*0134*/ 	.word	0x00000650
        /*0138*/ 	.word	0x000000ff
        /*013c*/ 	.word	0x00000010
        /*0140*/ 	.short	0x0100
        /*0142*/ 	.byte	0x04
	.zero		1


	//   ....[5]....
        /*0144*/ 	.word	0x00000660
        /*0148*/ 	.word	0x000000ff
        /*014c*/ 	.word	0x00000040
        /*0150*/ 	.short	0x0100
        /*0152*/ 	.byte	0x04
	.zero		1


	//   ....[6]....
        /*0154*/ 	.word	0x00000670
        /*0158*/ 	.word	0x000000ff
        /*015c*/ 	.word	0x00000018
        /*0160*/ 	.short	0x0100
        /*0162*/ 	.byte	0x04
	.zero		1


	//   ....[7]....
        /*0164*/ 	.word	0x00000680
        /*0168*/ 	.word	0x000000ff
        /*016c*/ 	.word	0x00000048
        /*0170*/ 	.short	0x0100
        /*0172*/ 	.byte	0x04
	.zero		1


	//   ....[8]....
        /*0174*/ 	.word	0x00000690
        /*0178*/ 	.word	0x000000ff
        /*017c*/ 	.word	0x00000020
        /*0180*/ 	.short	0x0100
        /*0182*/ 	.byte	0x04
	.zero		1


	//   ....[9]....
        /*0184*/ 	.word	0x000006a0
        /*0188*/ 	.word	0x000000ff
        /*018c*/ 	.word	0x00000050
        /*0190*/ 	.short	0x0100
        /*0192*/ 	.byte	0x04
	.zero		1


	//   ....[10]....
        /*0194*/ 	.word	0x000006b0
        /*0198*/ 	.word	0x000000ff
        /*019c*/ 	.word	0x00000028
        /*01a0*/ 	.short	0x0100
        /*01a2*/ 	.byte	0x04
	.zero		1


	//   ....[11]....
        /*01a4*/ 	.word	0x000006c0
        /*01a8*/ 	.word	0x000000ff
        /*01ac*/ 	.word	0x00000058
        /*01b0*/ 	.short	0x0100
        /*01b2*/ 	.byte	0x04
	.zero		1


	//   ....[12]....
        /*01b4*/ 	.word	0x000007f0
        /*01b8*/ 	.word	0x000000ff
        /*01bc*/ 	.word	0x00000060
        /*01c0*/ 	.short	0x0100
        /*01c2*/ 	.byte	0x04
	.zero		1


	//   ....[13]....
        /*01c4*/ 	.word	0x00000800
        /*01c8*/ 	.word	0x000000ff
        /*01cc*/ 	.word	0x00000070
        /*01d0*/ 	.short	0x0100
        /*01d2*/ 	.byte	0x04
	.zero		1


	//   ....[14]....
        /*01d4*/ 	.word	0x00000810
        /*01d8*/ 	.word	0x000000ff
        /*01dc*/ 	.word	0x00000068
        /*01e0*/ 	.short	0x0100
        /*01e2*/ 	.byte	0x04
	.zero		1


	//   ....[15]....
        /*01e4*/ 	.word	0x00000820
        /*01e8*/ 	.word	0x000000ff
        /*01ec*/ 	.word	0x00000078
        /*01f0*/ 	.short	0x0100
        /*01f2*/ 	.byte	0x04
	.zero		1


	//   ....[16]....
        /*01f4*/ 	.word	0x00000910
        /*01f8*/ 	.word	0x000000ff
        /*01fc*/ 	.word	0x00000080
        /*0200*/ 	.short	0x0100
        /*0202*/ 	.byte	0x06
	.zero		1


	//   ....[17]....
        /*0204*/ 	.word	0x00000920
        /*0208*/ 	.word	0x000000ff
        /*020c*/ 	.word	0x00000088
        /*0210*/ 	.short	0x0100
        /*0212*/ 	.byte	0x06
	.zero		1


	//   ....[18]....
        /*0214*/ 	.word	0x00000a60
        /*0218*/ 	.word	0x000000ff
        /*021c*/ 	.word	0x00000090
        /*0220*/ 	.short	0x0100
        /*0222*/ 	.byte	0x06
	.zero		1


	//   ....[19]....
        /*0224*/ 	.word	0x00000a70
        /*0228*/ 	.word	0x000000ff
        /*022c*/ 	.word	0x000000a0
        /*0230*/ 	.short	0x0100
        /*0232*/ 	.byte	0x06
	.zero		1


	//   ....[20]....
        /*0234*/ 	.word	0x00000a80
        /*0238*/ 	.word	0x000000ff
        /*023c*/ 	.word	0x00000098
        /*0240*/ 	.short	0x0100
        /*0242*/ 	.byte	0x06
	.zero		1


	//   ....[21]....
        /*0244*/ 	.word	0x00000a90
        /*0248*/ 	.word	0x000000ff
        /*024c*/ 	.word	0x000000a8
        /*0250*/ 	.short	0x0100
        /*0252*/ 	.byte	0x06
	.zero		1


	//   ....[22]....
        /*0254*/ 	.word	0x00000bc0
        /*0258*/ 	.word	0x000000ff
        /*025c*/ 	.word	0x000000b0
        /*0260*/ 	.short	0x0100
        /*0262*/ 	.byte	0x04
	.zero		1


	//   ....[23]....
        /*0264*/ 	.word	0x00000bd0
        /*0268*/ 	.word	0x000000ff
        /*026c*/ 	.word	0x000000d0
        /*0270*/ 	.short	0x0100
        /*0272*/ 	.byte	0x04
	.zero		1


	//   ....[24]....
        /*0274*/ 	.word	0x00000be0
        /*0278*/ 	.word	0x000000ff
        /*027c*/ 	.word	0x000000b8
        /*0280*/ 	.short	0x0100
        /*0282*/ 	.byte	0x04
	.zero		1


	//   ....[25]....
        /*0284*/ 	.word	0x00000bf0
        /*0288*/ 	.word	0x000000ff
        /*028c*/ 	.word	0x000000d8
        /*0290*/ 	.short	0x0100
        /*0292*/ 	.byte	0x04
	.zero		1


	//   ....[26]....
        /*0294*/ 	.word	0x00000c00
        /*0298*/ 	.word	0x000000ff
        /*029c*/ 	.word	0x000000c0
        /*02a0*/ 	.short	0x0100
        /*02a2*/ 	.byte	0x04
	.zero		1


	//   ....[27]....
        /*02a4*/ 	.word	0x00000c10
        /*02a8*/ 	.word	0x000000ff
        /*02ac*/ 	.word	0x000000e0
        /*02b0*/ 	.short	0x0100
        /*02b2*/ 	.byte	0x04
	.zero		1


	//   ....[28]....
        /*02b4*/ 	.word	0x00000c20
        /*02b8*/ 	.word	0x000000ff
        /*02bc*/ 	.word	0x000000c8
        /*02c0*/ 	.short	0x0100
        /*02c2*/ 	.byte	0x04
	.zero		1


	//   ....[29]....
        /*02c4*/ 	.word	0x00000c30
        /*02c8*/ 	.word	0x000000ff
        /*02cc*/ 	.word	0x000000e8
        /*02d0*/ 	.short	0x0100
        /*02d2*/ 	.byte	0x04
	.zero		1


	//   ....[30]....
        /*02d4*/ 	.word	0x00000d20
        /*02d8*/ 	.word	0x000000ff
        /*02dc*/ 	.word	0x000000f0
        /*02e0*/ 	.short	0x0100
        /*02e2*/ 	.byte	0x04
	.zero		1


	//   ....[31]....
        /*02e4*/ 	.word	0x00000d30
        /*02e8*/ 	.word	0x000000ff
        /*02ec*/ 	.word	0x00000100
        /*02f0*/ 	.short	0x0100
        /*02f2*/ 	.byte	0x04
	.zero		1


	//   ....[32]....
        /*02f4*/ 	.word	0x00000d40
        /*02f8*/ 	.word	0x000000ff
        /*02fc*/ 	.word	0x000000f8
        /*0300*/ 	.short	0x0100
        /*0302*/ 	.byte	0x04
	.zero		1


	//   ....[33]....
        /*0304*/ 	.word	0x00000d50
        /*0308*/ 	.word	0x000000ff
        /*030c*/ 	.word	0x00000108
        /*0310*/ 	.short	0x0100
        /*0312*/ 	.byte	0x04
	.zero		1


	//   ....[34]....
        /*0314*/ 	.word	0x00001890
        /*0318*/ 	.word	0x00000003
        /*031c*/ 	.word	0x00000100
        /*0320*/ 	.short	0x010a
        /*0322*/ 	.byte	0xff
	.zero		1


	//   ....[35]....
        /*0324*/ 	.word	0x000018c0
        /*0328*/ 	.word	0x00000003
        /*032c*/ 	.word	0x000000f0
        /*0330*/ 	.short	0x0101
        /*0332*/ 	.byte	0xff
	.zero		1


	//   ....[36]....
        /*0334*/ 	.word	0x00001990
        /*0338*/ 	.word	0x000000ff
        /*033c*/ 	.word	0x00000030
        /*0340*/ 	.short	0x010a
        /*0342*/ 	.byte	0x04
	.zero		1


	//   ....[37]....
        /*0344*/ 	.word	0x00001a10
        /*0348*/ 	.word	0x000000ff
        /*034c*/ 	.word	0x00000030
        /*0350*/ 	.short	0x010a
        /*0352*/ 	.byte	0x21
	.zero		1


	//   ....[38]....
        /*0354*/ 	.word	0x00001bb0
        /*0358*/ 	.word	0x000000ff
        /*035c*/ 	.word	0x00000030
        /*0360*/ 	.short	0x010a
        /*0362*/ 	.byte	0x08
	.zero		1


	//   ....[39]....
        /*0364*/ 	.word	0x00001cc0
        /*0368*/ 	.word	0x000000ff
        /*036c*/ 	.word	0x00000088
        /*0370*/ 	.short	0x0101
        /*0372*/ 	.byte	0x06
	.zero		1


	//   ....[40]....
        /*0374*/ 	.word	0x00001ce0
        /*0378*/ 	.word	0x000000ff
        /*037c*/ 	.word	0x00000030
        /*0380*/ 	.short	0x010a
        /*0382*/ 	.byte	0x04
	.zero		1


	//   ....[41]....
        /*0384*/ 	.word	0x00001d60
        /*0388*/ 	.word	0x000000ff
        /*038c*/ 	.word	0x00000030
        /*0390*/ 	.short	0x010a
        /*0392*/ 	.byte	0x11
	.zero		1


	//   ....[42]....
        /*0394*/ 	.word	0x00001f00
        /*0398*/ 	.word	0x000000ff
        /*039c*/ 	.word	0x00000030
        /*03a0*/ 	.short	0x010a
        /*03a2*/ 	.byte	0x07
	.zero		1


	//   ....[43]....
        /*03a4*/ 	.word	0x00002040
        /*03a8*/ 	.word	0x00000003
        /*03ac*/ 	.word	0x00000090
        /*03b0*/ 	.short	0x010a
        /*03b2*/ 	.byte	0xff
	.zero		1


	//   ....[44]....
        /*03b4*/ 	.word	0x00002190
        /*03b8*/ 	.word	0x00000000
        /*03bc*/ 	.word	0x00000000
        /*03c0*/ 	.short	0x0101
        /*03c2*/ 	.byte	0xff
	.zero		1


	//   ....[45]....
        /*03c4*/ 	.word	0x00002740
        /*03c8*/ 	.word	0x000000ff
        /*03cc*/ 	.word	0x00000000
        /*03d0*/ 	.short	0x010a
        /*03d2*/ 	.byte	0x04
	.zero		1


	//   ....[46]....
        /*03d4*/ 	.word	0x000027d0
        /*03d8*/ 	.word	0x000000ff
        /*03dc*/ 	.word	0x00000000
        /*03e0*/ 	.short	0x010a
        /*03e2*/ 	.byte	0x05
	.zero		1


	//   ....[47]....
        /*03e4*/ 	.word	0x00002860
        /*03e8*/ 	.word	0x000000ff
        /*03ec*/ 	.word	0x00000000
        /*03f0*/ 	.short	0x010a
        /*03f2*/ 	.byte	0x05
	.zero		1


	//   ....[48]....
        /*03f4*/ 	.word	0x000028f0
        /*03f8*/ 	.word	0x000000ff
        /*03fc*/ 	.word	0x00000000
        /*0400*/ 	.short	0x010a
        /*0402*/ 	.byte	0x05
	.zero		1


	//   ....[49]....
        /*0404*/ 	.word	0x00002980
        /*0408*/ 	.word	0x000000ff
        /*040c*/ 	.word	0x00000000
        /*0410*/ 	.short	0x010a
        /*0412*/ 	.byte	0x05
	.zero		1


	//   ....[50]....
        /*0414*/ 	.word	0x00002a20
        /*0418*/ 	.word	0x00000000
        /*041c*/ 	.word	0x00000000
        /*0420*/ 	.short	0x010a
        /*0422*/ 	.byte	0xff
	.zero		1


	//   ....[51]....
        /*0424*/ 	.word	0x00002b40
        /*0428*/ 	.word	0x00000002
        /*042c*/ 	.word	0x000000f0
        /*0430*/ 	.short	0x010a
        /*0432*/ 	.byte	0xff
	.zero		1


	//   ....[52]....
        /*0434*/ 	.word	0x00002ba0
        /*0438*/ 	.word	0x00000004
        /*043c*/ 	.word	0x00000000
        /*0440*/ 	.short	0x0101
        /*0442*/ 	.byte	0xff
	.zero		1


	//   ....[53]....
        /*0444*/ 	.word	0x00002bc0
        /*0448*/ 	.word	0x000000ff
        /*044c*/ 	.word	0x000000a0
        /*0450*/ 	.short	0x010a
        /*0452*/ 	.byte	0x04
	.zero		1


	//   ....[54]....
        /*0454*/ 	.word	0x00002ce0
        /*0458*/ 	.word	0x00000002
        /*045c*/ 	.word	0x00000090
        /*0460*/ 	.short	0x010a
        /*0462*/ 	.byte	0xff
	.zero		1


	//   ....[55]....
        /*0464*/ 	.word	0x00002df0
        /*0468*/ 	.word	0x00000002
        /*046c*/ 	.word	0x00000000
        /*0470*/ 	.short	0x0101
        /*0472*/ 	.byte	0xff
	.zero		1


	//   ....[56]....
        /*0474*/ 	.word	0x00002e80
        /*0478*/ 	.word	0x000000ff
        /*047c*/ 	.word	0x000000a0
        /*0480*/ 	.short	0x0106
        /*0482*/ 	.byte	0x04
	.zero		1


	//   ....[57]....
        /*0484*/ 	.word	0x00002ea0
        /*0488*/ 	.word	0x000000ff
        /*048c*/ 	.word	0x000000a0
        /*0490*/ 	.short	0x010a
        /*0492*/ 	.byte	0x04
	.zero		1


	//   ....[58]....
        /*0494*/ 	.word	0x00002f30
        /*0498*/ 	.word	0x000000ff
        /*049c*/ 	.word	0x000000a0
        /*04a0*/ 	.short	0x0106
        /*04a2*/ 	.byte	0x07
	.zero		1


	//   ....[59]....
        /*04a4*/ 	.word	0x00002f70
        /*04a8*/ 	.word	0x00000000
        /*04ac*/ 	.word	0x000000a0
        /*04b0*/ 	.short	0x010a
        /*04b2*/ 	.byte	0xff
	.zero		1


	//   ....[60]....
        /*04b4*/ 	.word	0x000034c0
        /*04b8*/ 	.word	0x00000000
        /*04bc*/ 	.word	0x00000090
        /*04c0*/ 	.short	0x010a
        /*04c2*/ 	.byte	0xff
	.zero		1


	//   ....[61]....
        /*04c4*/ 	.word	0x000035d0
        /*04c8*/ 	.word	0x00000003
        /*04cc*/ 	.word	0x00000000
        /*04d0*/ 	.short	0x0101
        /*04d2*/ 	.byte	0xff
	.zero		1


	//   ....[62]....
        /*04d4*/ 	.word	0x000035e0
        /*04d8*/ 	.word	0x000000ff
        /*04dc*/ 	.word	0x00000000
        /*04e0*/ 	.short	0x010a
        /*04e2*/ 	.byte	0x04
	.zero		1


	//   ....[63]....
        /*04e4*/ 	.word	0x00003600
        /*04e8*/ 	.word	0x000000ff
        /*04ec*/ 	.word	0x000000d0
        /*04f0*/ 	.short	0x010a
        /*04f2*/ 	.byte	0x1e
	.zero		1


	//   ....[64]....
        /*04f4*/ 	.word	0x000036d0
        /*04f8*/ 	.word	0x000000ff
        /*04fc*/ 	.word	0x00000000
        /*0500*/ 	.short	0x010a
        /*0502*/ 	.byte	0x05
	.zero		1


	//   ....[65]....
        /*0504*/ 	.word	0x00003810
        /*0508*/ 	.word	0x000000ff
        /*050c*/ 	.word	0x00000000
        /*0510*/ 	.short	0x010a
        /*0512*/ 	.byte	0x04
	.zero		1


	//   ....[66]....
        /*0514*/ 	.word	0x00003aa0
        /*0518*/ 	.word	0x000000ff
        /*051c*/ 	.word	0x00000000
        /*0520*/ 	.short	0x010a
        /*0522*/ 	.byte	0x04
	.zero		1


	//   ....[67]....
        /*0524*/ 	.word	0x00003b30
        /*0528*/ 	.word	0x000000ff
        /*052c*/ 	.word	0x00000000
        /*0530*/ 	.short	0x010a
        /*0532*/ 	.byte	0x05
	.zero		1


	//   ....[68]....
        /*0534*/ 	.word	0x00003bc0
        /*0538*/ 	.word	0x000000ff
        /*053c*/ 	.word	0x00000000
        /*0540*/ 	.short	0x010a
        /*0542*/ 	.byte	0x05
	.zero		1


	//   ....[69]....
        /*0544*/ 	.word	0x00003c50
        /*0548*/ 	.word	0x000000ff
        /*054c*/ 	.word	0x00000000
        /*0550*/ 	.short	0x010a
        /*0552*/ 	.byte	0x04
	.zero		1


	//   ....[70]....
        /*0554*/ 	.word	0x00004100
        /*0558*/ 	.word	0x0000000c
        /*055c*/ 	.word	0x00000090
        /*0560*/ 	.short	0x010a
        /*0562*/ 	.byte	0xff
	.zero		1


	//   ....[71]....
        /*0564*/ 	.word	0x00004270
        /*0568*/ 	.word	0x00000000
        /*056c*/ 	.word	0x00000000
        /*0570*/ 	.short	0x0101
        /*0572*/ 	.byte	0xff
	.zero		1


	//   ....[72]....
        /*0574*/ 	.word	0x00004700
        /*0578*/ 	.word	0x000000ff
        /*057c*/ 	.word	0x00000088
        /*0580*/ 	.short	0x010a
        /*0582*/ 	.byte	0x15
	.zero		1


	//   ....[73]....
        /*0584*/ 	.word	0x00004880
        /*0588*/ 	.word	0x000000ff
        /*058c*/ 	.word	0x00000070
        /*0590*/ 	.short	0x010a
        /*0592*/ 	.byte	0x15
	.zero		1


	//   ....[74]....
        /*0594*/ 	.word	0x00004a00
        /*0598*/ 	.word	0x000000ff
        /*059c*/ 	.word	0x00000060
        /*05a0*/ 	.short	0x010b
        /*05a2*/ 	.byte	0x15
	.zero		1


	//   ....[75]....
        /*05a4*/ 	.word	0x00004a10
        /*05a8*/ 	.word	0x000000ff
        /*05ac*/ 	.word	0x00000000
        /*05b0*/ 	.short	0x0101
        /*05b2*/ 	.byte	0x06
	.zero		1


	//   ....[76]....
        /*05b4*/ 	.word	0x00004a20
        /*05b8*/ 	.word	0x000000ff
        /*05bc*/ 	.word	0x00000078
        /*05c0*/ 	.short	0x010a
        /*05c2*/ 	.byte	0x15
	.zero		1


	//   ....[77]....
        /*05c4*/ 	.word	0x00004c10
        /*05c8*/ 	.word	0x000000ff
        /*05cc*/ 	.word	0x00000068
        /*05d0*/ 	.short	0x010b
        /*05d2*/ 	.byte	0x15
	.zero		1


	//   ....[78]....
        /*05d4*/ 	.word	0x00004c20
        /*05d8*/ 	.word	0x000000ff
        /*05dc*/ 	.word	0x00000000
        /*05e0*/ 	.short	0x0101
        /*05e2*/ 	.byte	0x21
	.zero		1


	//   ....[79]....
        /*05e4*/ 	.word	0x00004c50
        /*05e8*/ 	.word	0x000000ff
        /*05ec*/ 	.word	0x00000070
        /*05f0*/ 	.short	0x010a
        /*05f2*/ 	.byte	0x15
	.zero		1


	//   ....[80]....
        /*05f4*/ 	.word	0x00004c90
        /*05f8*/ 	.word	0x00000000
        /*05fc*/ 	.word	0x00000078
        /*0600*/ 	.short	0x010a
        /*0602*/ 	.byte	0xff
	.zero		1


	//   ....[81]....
        /*0604*/ 	.word	0x00004f90
        /*0608*/ 	.word	0x00000003
        /*060c*/ 	.word	0x00000090
        /*0610*/ 	.short	0x010a
        /*0612*/ 	.byte	0xff
	.zero		1


	//   ....[82]....
        /*0614*/ 	.word	0x00005110
        /*0618*/ 	.word	0x00000000
        /*061c*/ 	.word	0x00000000
        /*0620*/ 	.short	0x0101
        /*0622*/ 	.byte	0xff
	.zero		1


	//   ....[83]....
        /*0624*/ 	.word	0x00005c60
        /*0628*/ 	.word	0x00000003
        /*062c*/ 	.word	0x00000060
        /*0630*/ 	.short	0x010a
        /*0632*/ 	.byte	0xff
	.zero		1


	//   ....[84]....
        /*0634*/ 	.word	0x00005ca0
        /*0638*/ 	.word	0x0000004e
        /*063c*/ 	.word	0x000000b0
        /*0640*/ 	.short	0x010a
        /*0642*/ 	.byte	0xff
	.zero		1


	//   ....[85]....
        /*0644*/ 	.word	0x00005de0
        /*0648*/ 	.word	0x00000003
        /*064c*/ 	.word	0x00000060
        /*0650*/ 	.short	0x010a
        /*0652*/ 	.byte	0xff
	.zero		1


	//   ....[86]....
        /*0654*/ 	.word	0x00005f40
        /*0658*/ 	.word	0x00000000
        /*065c*/ 	.word	0x00000000
        /*0660*/ 	.short	0x0101
        /*0662*/ 	.byte	0xff
	.zero		1


	//   ....[87]....
        /*0664*/ 	.word	0x00005fa0
        /*0668*/ 	.word	0x0000004e
        /*066c*/ 	.word	0x000000b0
        /*0670*/ 	.short	0x010a
        /*0672*/ 	.byte	0xff
	.zero		1


	//   ....[88]....
        /*0674*/ 	.word	0x00007330
        /*0678*/ 	.word	0x0000006f
        /*067c*/ 	.word	0x00000060
        /*0680*/ 	.short	0x010a
        /*0682*/ 	.byte	0xff
	.zero		1


	//   ....[89]....
        /*0684*/ 	.word	0x00007400
        /*0688*/ 	.word	0x0000006f
        /*068c*/ 	.word	0x00000060
        /*0690*/ 	.short	0x010a
        /*0692*/ 	.byte	0xff
	.zero		1


	//   ....[90]....
        /*0694*/ 	.word	0x00007560
        /*0698*/ 	.word	0x00000000
        /*069c*/ 	.word	0x00000000
        /*06a0*/ 	.short	0x0101
        /*06a2*/ 	.byte	0xff
	.zero		1


	//   ....[91]....
        /*06a4*/ 	.word	0x000078c0
        /*06a8*/ 	.word	0x000000ff
        /*06ac*/ 	.word	0x00000000
        /*06b0*/ 	.short	0x0101
        /*06b2*/ 	.byte	0x04
	.zero		1


	//   ....[92]....
        /*06b4*/ 	.word	0x00008ae0
        /*06b8*/ 	.word	0x00000003
        /*06bc*/ 	.word	0x00000100
        /*06c0*/ 	.short	0x010a
        /*06c2*/ 	.byte	0xff
	.zero		1


	//   ....[93]....
        /*06c4*/ 	.word	0x00008b40
        /*06c8*/ 	.word	0x00000000
        /*06cc*/ 	.word	0x00000030
        /*06d0*/ 	.short	0x010a
        /*06d2*/ 	.byte	0xff
	.zero		1


	//   ....[94]....
        /*06d4*/ 	.word	0x00008ba0
        /*06d8*/ 	.word	0x00000000
        /*06dc*/ 	.word	0x00000030
        /*06e0*/ 	.short	0x010a
        /*06e2*/ 	.byte	0xff
	.zero		1


	//   ....[95]....
        /*06e4*/ 	.word	0x00008bf0
        /*06e8*/ 	.word	0x00000003
        /*06ec*/ 	.word	0x00000090
        /*06f0*/ 	.short	0x010a
        /*06f2*/ 	.byte	0xff
	.zero		1


	//   ....[96]....
        /*06f4*/ 	.word	0x00008c50
        /*06f8*/ 	.word	0x00000000
        /*06fc*/ 	.word	0x00000000
        /*0700*/ 	.short	0x010a
        /*0702*/ 	.byte	0xff
	.zero		1


	//   ....[97]....
        /*0704*/ 	.word	0x00008cb0
        /*0708*/ 	.word	0x00000000
        /*070c*/ 	.word	0x00000000
        /*0710*/ 	.short	0x010a
        /*0712*/ 	.byte	0xff
	.zero		1


	//   ....[98]....
        /*0714*/ 	.word	0x00008d10
        /*0718*/ 	.word	0x00000000
        /*071c*/ 	.word	0x00000000
        /*0720*/ 	.short	0x010a
        /*0722*/ 	.byte	0xff
	.zero		1


	//   ....[99]....
        /*0724*/ 	.word	0x00008d70
        /*0728*/ 	.word	0x00000000
        /*072c*/ 	.word	0x00000000
        /*0730*/ 	.short	0x010a
        /*0732*/ 	.byte	0xff
	.zero		1


	//   ....[100]....
        /*0734*/ 	.word	0x00008dd0
        /*0738*/ 	.word	0x00000000
        /*073c*/ 	.word	0x00000000
        /*0740*/ 	.short	0x010a
        /*0742*/ 	.byte	0xff
	.zero		1


	//   ....[101]....
        /*0744*/ 	.word	0x00008e20
        /*0748*/ 	.word	0x00000002
        /*074c*/ 	.word	0x000000f0
        /*0750*/ 	.short	0x010a
        /*0752*/ 	.byte	0xff
	.zero		1


	//   ....[102]....
        /*0754*/ 	.word	0x00008e80
        /*0758*/ 	.word	0x00000002
        /*075c*/ 	.word	0x000000a0
        /*0760*/ 	.short	0x010a
        /*0762*/ 	.byte	0xff
	.zero		1


	//   ....[103]....
        /*0764*/ 	.word	0x00008ed0
        /*0768*/ 	.word	0x00000002
        /*076c*/ 	.word	0x00000090
        /*0770*/ 	.short	0x010a
        /*0772*/ 	.byte	0xff
	.zero		1


	//   ....[104]....
        /*0774*/ 	.word	0x00008f30
        /*0778*/ 	.word	0x00000000
        /*077c*/ 	.word	0x000000a0
        /*0780*/ 	.short	0x010a
        /*0782*/ 	.byte	0xff
	.zero		1


	//   ....[105]....
        /*0784*/ 	.word	0x00008f80
        /*0788*/ 	.word	0x00000000
        /*078c*/ 	.word	0x00000090
        /*0790*/ 	.short	0x010a
        /*0792*/ 	.byte	0xff
	.zero		1


	//   ....[106]....
        /*0794*/ 	.word	0x00008fe0
        /*0798*/ 	.word	0x00000003
        /*079c*/ 	.word	0x000000d0
        /*07a0*/ 	.short	0x010a
        /*07a2*/ 	.byte	0xff
	.zero		1


	//   ....[107]....
        /*07a4*/ 	.word	0x00009040
        /*07a8*/ 	.word	0x00000000
        /*07ac*/ 	.word	0x00000000
        /*07b0*/ 	.short	0x010a
        /*07b2*/ 	.byte	0xff
	.zero		1


	//   ....[108]....
        /*07b4*/ 	.word	0x000090a0
        /*07b8*/ 	.word	0x00000000
        /*07bc*/ 	.word	0x00000000
        /*07c0*/ 	.short	0x010a
        /*07c2*/ 	.byte	0xff
	.zero		1


	//   ....[109]....
        /*07c4*/ 	.word	0x00009100
        /*07c8*/ 	.word	0x00000000
        /*07cc*/ 	.word	0x00000000
        /*07d0*/ 	.short	0x010a
        /*07d2*/ 	.byte	0xff
	.zero		1


	//   ....[110]....
        /*07d4*/ 	.word	0x00009160
        /*07d8*/ 	.word	0x00000000
        /*07dc*/ 	.word	0x00000000
        /*07e0*/ 	.short	0x010a
        /*07e2*/ 	.byte	0xff
	.zero		1


	//   ....[111]....
        /*07e4*/ 	.word	0x000091c0
        /*07e8*/ 	.word	0x00000000
        /*07ec*/ 	.word	0x00000000
        /*07f0*/ 	.short	0x010a
        /*07f2*/ 	.byte	0xff
	.zero		1


	//   ....[112]....
        /*07f4*/ 	.word	0x00009210
        /*07f8*/ 	.word	0x0000000c
        /*07fc*/ 	.word	0x00000090
        /*0800*/ 	.short	0x010a
        /*0802*/ 	.byte	0xff
	.zero		1


	//   ....[113]....
        /*0804*/ 	.word	0x00009270
        /*0808*/ 	.word	0x00000000
        /*080c*/ 	.word	0x00000088
        /*0810*/ 	.short	0x010a
        /*0812*/ 	.byte	0xff
	.zero		1


	//   ....[114]....
        /*0814*/ 	.word	0x000092d0
        /*0818*/ 	.word	0x00000000
        /*081c*/ 	.word	0x00000070
        /*0820*/ 	.short	0x010a
        /*0822*/ 	.byte	0xff
	.zero		1


	//   ....[115]....
        /*0824*/ 	.word	0x00009330
        /*0828*/ 	.word	0x00000000
        /*082c*/ 	.word	0x00000078
        /*0830*/ 	.short	0x010a
        /*0832*/ 	.byte	0xff
	.zero		1


	//   ....[116]....
        /*0834*/ 	.word	0x00009390
        /*0838*/ 	.word	0x00000000
        /*083c*/ 	.word	0x00000070
        /*0840*/ 	.short	0x010a
        /*0842*/ 	.byte	0xff
	.zero		1


	//   ....[117]....
        /*0844*/ 	.word	0x000093e0
        /*0848*/ 	.word	0x00000003
        /*084c*/ 	.word	0x00000090
        /*0850*/ 	.short	0x010a
        /*0852*/ 	.byte	0xff
	.zero		1


	//   ....[118]....
        /*0854*/ 	.word	0x00009430
        /*0858*/ 	.word	0x00000003
        /*085c*/ 	.word	0x00000060
        /*0860*/ 	.short	0x010a
        /*0862*/ 	.byte	0xff
	.zero		1


	//   ....[119]....
        /*0864*/ 	.word	0x00009480
        /*0868*/ 	.word	0x0000004e
        /*086c*/ 	.word	0x000000b0
        /*0870*/ 	.short	0x010a
        /*0872*/ 	.byte	0xff
	.zero		1


	//   ....[120]....
        /*0874*/ 	.word	0x000094d0
        /*0878*/ 	.word	0x0000006f
        /*087c*/ 	.word	0x00000060
        /*0880*/ 	.short	0x010a
        /*0882*/ 	.byte	0xff
	.zero		1


	//----- nvinfo : EIATTR_NUM_MBARRIERS
	.align		4
.L_47:
        /*0884*/ 	.byte	0x03, 0x38
        /*0886*/ 	.short	0x0022


	//----- nvinfo : EIATTR_EXIT_INSTR_OFFSETS
	.align		4
        /*0888*/ 	.byte	0x04, 0x1c
        /*088a*/ 	.short	(.L_49 - .L_48)


	//   ....[0]....
.L_48:
        /*088c*/ 	.word	0x00002a50


	//   ....[1]....
        /*0890*/ 	.word	0x00002f40


	//   ....[2]....
        /*0894*/ 	.word	0x00002fa0


	//   ....[3]....
        /*0898*/ 	.word	0x00003eb0


	//   ....[4]....
        /*089c*/ 	.word	0x00004cc0


	//   ....[5]....
        /*08a0*/ 	.word	0x00004d00


	//   ....[6]....
        /*08a4*/ 	.word	0x00008ad0


	//----- nvinfo : EIATTR_MAX_THREADS
	.align		4
.L_49:
        /*08a8*/ 	.byte	0x04, 0x05
        /*08aa*/ 	.short	(.L_51 - .L_50)
.L_50:
        /*08ac*/ 	.word	0x00000100
        /*08b0*/ 	.word	0x00000001
        /*08b4*/ 	.word	0x00000001


	//----- nvinfo : EIATTR_CRS_STACK_SIZE
	.align		4
.L_51:
        /*08b8*/ 	.byte	0x04, 0x1e
        /*08ba*/ 	.short	(.L_53 - .L_52)
.L_52:
        /*08bc*/ 	.word	0x00000000


	//----- nvinfo : EIATTR_CBANK_PARAM_SIZE
	.align		4
.L_53:
        /*08c0*/ 	.byte	0x03, 0x19
        /*08c2*/ 	.short	0x0800


	//----- nvinfo : EIATTR_PARAM_CBANK
	.align		4
        /*08c4*/ 	.byte	0x04, 0x0a
        /*08c6*/ 	.short	(.L_55 - .L_54)
	.align		4
.L_54:
        /*08c8*/ 	.word	index@(.nv.constant0._ZN7cutlass13device_kernelINS_4gemm6kernel13GemmUniversalIN4cute5tupleIJiiiiEEENS1_10collective13CollectiveMmaINS1_35MainloopSm100TmaUmmaWarpSpecializedILi6ELi2ELi4ENS5_IJNS4_1CILi1EEENSA_ILi2EEESB_EEEEENS5_IJNSA_ILi128EEESF_SF_EEEaNS5_IJlSB_lEEEaSH_NS4_8TiledMMAINS4_8MMA_AtomIJNS4_15SM100_MMA_S8_SSIaaiLi128ELi128ELNS4_4UMMA5MajorE0ELSM_0ELNSL_8SaturateE0EEEEEENS4_6LayoutINS5_IJSB_SB_SB_EEENS5_IJNSA_ILi0EEESS_SS_EEEEENS5_IJNS4_10UnderscoreESV_SV_EEEEENS4_23SM90_TMA_LOAD_MULTICASTENS4_14ComposedLayoutINS4_7SwizzleILi3ELi4ELi3EEENS4_18smem_ptr_flag_bitsILi8EEENSQ_INS5_IJNSA_ILi8EEESF_EEENS5_IJSF_SB_EEEEEEEvNS4_8identityENS4_13SM90_TMA_LOADES18_vS19_EENS_8epilogue10collective18CollectiveEpilogueINS1C_23Sm100TmaWarpSpecializedILi2ELi2ELi64ELb0ELb0EEEJSG_NS5_IJNSQ_ISF_SB_EENSQ_INSA_ILi64EEESB_EEEEEaSH_aSH_NS1C_6fusion15FusionCallbacksIS1G_NS1L_17LinearCombinationIaiaiLNS_15FloatRoundStyleE2EEESG_S1K_JEEENS4_5SM1004TMEM4LOAD26SM100_TMEM_LOAD_32dp32b64xES1A_NSZ_INS10_ILi2ELi4ELi3EEES13_NSQ_INS5_IJS14_S1I_EEENS5_IJS1I_SB_EEEEEEENS4_39AutoVectorizingCopyWithAssumedAlignmentILi128EEENS4_14SM90_TMA_STOREES1Z_S21_S21_EEEvvEEEEvNT_6ParamsE)
        /*08cc*/ 	.short	0x0380
        /*08ce*/ 	.short	0x0800


	//----- nvinfo : EIATTR_SW_WAR
	.align		4
.L_55:
        /*08d0*/ 	.byte	0x04, 0x36
        /*08d2*/ 	.short	(.L_57 - .L_56)
.L_56:
        /*08d4*/ 	.word	0x00000008
.L_57:


//--------------------- .nv.callgraph             --------------------------
	.section	.nv.callgraph,"",@"SHT_CUDA_CALLGRAPH"
	.align	4
	.sectionentsize	8
	.align		4
        /*0000*/ 	.word	0x00000000
	.align		4
        /*0004*/ 	.word	0xffffffff
	.align		4
        /*0008*/ 	.word	index@(_ZN7cutlass13device_kernelINS_4gemm6kernel13GemmUniversalIN4cute5tupleIJiiiiEEENS1_10collective13CollectiveMmaINS1_35MainloopSm100TmaUmmaWarpSpecializedILi6ELi2ELi4ENS5_IJNS4_1CILi1EEENSA_ILi2EEESB_EEEEENS5_IJNSA_ILi128EEESF_SF_EEEaNS5_IJlSB_lEEEaSH_NS4_8TiledMMAINS4_8MMA_AtomIJNS4_15SM100_MMA_S8_SSIaaiLi128ELi128ELNS4_4UMMA5MajorE0ELSM_0ELNSL_8SaturateE0EEEEEENS4_6LayoutINS5_IJSB_SB_SB_EEENS5_IJNSA_ILi0EEESS_SS_EEEEENS5_IJNS4_10UnderscoreESV_SV_EEEEENS4_23SM90_TMA_LOAD_MULTICASTENS4_14ComposedLayoutINS4_7SwizzleILi3ELi4ELi3EEENS4_18smem_ptr_flag_bitsILi8EEENSQ_INS5_IJNSA_ILi8EEESF_EEENS5_IJSF_SB_EEEEEEEvNS4_8identityENS4_13SM90_TMA_LOADES18_vS19_EENS_8epilogue10collective18CollectiveEpilogueINS1C_23Sm100TmaWarpSpecializedILi2ELi2ELi64ELb0ELb0EEEJSG_NS5_IJNSQ_ISF_SB_EENSQ_INSA_ILi64EEESB_EEEEEaSH_aSH_NS1C_6fusion15FusionCallbacksIS1G_NS1L_17LinearCombinationIaiaiLNS_15FloatRoundStyleE2EEESG_S1K_JEEENS4_5SM1004TMEM4LOAD26SM100_TMEM_LOAD_32dp32b64xES1A_NSZ_INS10_ILi2ELi4ELi3EEES13_NSQ_INS5_IJS14_S1I_EEENS5_IJS1I_SB_EEEEEEENS4_39AutoVectorizingCopyWithAssumedAlignmentILi128EEENS4_14SM90_TMA_STOREES1Z_S21_S21_EEEvvEEEEvNT_6ParamsE)
	.align		4
        /*000c*/ 	.word	index@(__assertfail)
	.align		4
        /*0010*/ 	.word	0x00000000
	.align		4
        /*0014*/ 	.word	0xfffffffe
	.align		4
        /*0018*/ 	.word	0x00000000
	.align		4
        /*001c*/ 	.word	0xfffffffd
	.align		4
        /*0020*/ 	.word	0x00000000
	.align		4
        /*0024*/ 	.word	0xfffffffc


//--------------------- .nv.constant4             --------------------------
	.section	.nv.constant4,"a",@progbits
	.align	8
	.align		8
.nv.constant4:
        /*0000*/ 	.dword	__assertfail
	.align		8
        /*0008*/ 	.dword	__unnamed_1
	.align		8
        /*0010*/ 	.dword	__unnamed_2
	.align		8
        /*0018*/ 	.dword	_ZN39_INTERNAL_a11271dc_4_k_cu_48ef6583_91884cuda3std3__45__cpo5beginE
	.align		8
        /*0020*/ 	.dword	_ZN39_INTERNAL_a11271dc_4_k_cu_48ef6583_91884cuda3std3__45__cpo3endE
	.align		8
        /*0028*/ 	.dword	_ZN39_INTERNAL_a11271dc_4_k_cu_48ef6583_91884cuda3std3__45__cpo6cbeginE
	.align		8
        /*0030*/ 	.dword	_ZN39_INTERNAL_a11271dc_4_k_cu_48ef6583_91884cuda3std3__45__cpo4cendE
	.align		8
        /*0038*/ 	.dword	_ZN39_INTERNAL_a11271dc_4_k_cu_48ef6583_91884cuda3std3__441_GLOBAL__N__a11271dc_4_k_cu_48ef6583_91886ignoreE
	.align		8
        /*0040*/ 	.dword	_ZN39_INTERNAL_a11271dc_4_k_cu_48ef6583_91884cuda3std3__419piecewise_constructE
	.align		8
        /*0048*/ 	.dword	_ZN39_INTERNAL_a11271dc_4_k_cu_48ef6583_91884cuda3std3__48in_placeE
	.align		8
        /*0050*/ 	.dword	_ZN39_INTERNAL_a11271dc_4_k_cu_48ef6583_91884cuda3std6ranges3__45__cpo4swapE
	.align		8
        /*0058*/ 	.dword	_ZN39_INTERNAL_a11271dc_4_k_cu_48ef6583_91884cuda3std6ranges3__45__cpo9iter_moveE
	.align		8
        /*0060*/ 	.dword	_ZN39_INTERNAL_a11271dc_4_k_cu_48ef6583_91884cute7productE
	.align		8
        /*0068*/ 	.dword	_ZN39_INTERNAL_a11271dc_4_k_cu_48ef6583_91884cute1_E
	.align		8
        /*0070*/ 	.dword	$str$25
	.align		8
        /*0078*/ 	.dword	$str$26
	.align		8
        /*0080*/ 	.dword	$str$27
	.align		8
        /*0088*/ 	.dword	$str$28


//--------------------- .text._ZN7cutlass13device_kernelINS_4gemm6kernel13GemmUniversalIN4cute5tupleIJiiiiEEENS1_10collective13CollectiveMmaINS1_35MainloopSm100TmaUmmaWarpSpecializedILi6ELi2ELi4ENS5_IJNS4_1CILi1EEENSA_ILi2EEESB_EEEEENS5_IJNSA_ILi128EEESF_SF_EEEaNS5_IJlSB_lEEEaSH_NS4_8TiledMMAINS4_8MMA_AtomIJNS4_15SM100_MMA_S8_SSIaaiLi128ELi128ELNS4_4UMMA5MajorE0ELSM_0ELNSL_8SaturateE0EEEEEENS4_6LayoutINS5_IJSB_SB_SB_EEENS5_IJNSA_ILi0EEESS_SS_EEEEENS5_IJNS4_10UnderscoreESV_SV_EEEEENS4_23SM90_TMA_LOAD_MULTICASTENS4_14ComposedLayoutINS4_7SwizzleILi3ELi4ELi3EEENS4_18smem_ptr_flag_bitsILi8EEENSQ_INS5_IJNSA_ILi8EEESF_EEENS5_IJSF_SB_EEEEEEEvNS4_8identityENS4_13SM90_TMA_LOADES18_vS19_EENS_8epilogue10collective18CollectiveEpilogueINS1C_23Sm100TmaWarpSpecializedILi2ELi2ELi64ELb0ELb0EEEJSG_NS5_IJNSQ_ISF_SB_EENSQ_INSA_ILi64EEESB_EEEEEaSH_aSH_NS1C_6fusion15FusionCallbacksIS1G_NS1L_17LinearCombinationIaiaiLNS_15FloatRoundStyleE2EEESG_S1K_JEEENS4_5SM1004TMEM4LOAD26SM100_TMEM_LOAD_32dp32b64xES1A_NSZ_INS10_ILi2ELi4ELi3EEES13_NSQ_INS5_IJS14_S1I_EEENS5_IJS1I_SB_EEEEEEENS4_39AutoVectorizingCopyWithAssumedAlignmentILi128EEENS4_14SM90_TMA_STOREES1Z_S21_S21_EEEvvEEEEvNT_6ParamsE --------------------------
	.section	.text._ZN7cutlass13device_kernelINS_4gemm6kernel13GemmUniversalIN4cute5tupleIJiiiiEEENS1_10collective13CollectiveMmaINS1_35MainloopSm100TmaUmmaWarpSpecializedILi6ELi2ELi4ENS5_IJNS4_1CILi1EEENSA_ILi2EEESB_EEEEENS5_IJNSA_ILi128EEESF_SF_EEEaNS5_IJlSB_lEEEaSH_NS4_8TiledMMAINS4_8MMA_AtomIJNS4_15SM100_MMA_S8_SSIaaiLi128ELi128ELNS4_4UMMA5MajorE0ELSM_0ELNSL_8SaturateE0EEEEEENS4_6LayoutINS5_IJSB_SB_SB_EEENS5_IJNSA_ILi0EEESS_SS_EEEEENS5_IJNS4_10UnderscoreESV_SV_EEEEENS4_23SM90_TMA_LOAD_MULTICASTENS4_14ComposedLayoutINS4_7SwizzleILi3ELi4ELi3EEENS4_18smem_ptr_flag_bitsILi8EEENSQ_INS5_IJNSA_ILi8EEESF_EEENS5_IJSF_SB_EEEEEEEvNS4_8identityENS4_13SM90_TMA_LOADES18_vS19_EENS_8epilogue10collective18CollectiveEpilogueINS1C_23Sm100TmaWarpSpecializedILi2ELi2ELi64ELb0ELb0EEEJSG_NS5_IJNSQ_ISF_SB_EENSQ_INSA_ILi64EEESB_EEEEEaSH_aSH_NS1C_6fusion15FusionCallbacksIS1G_NS1L_17LinearCombinationIaiaiLNS_15FloatRoundStyleE2EEESG_S1K_JEEENS4_5SM1004TMEM4LOAD26SM100_TMEM_LOAD_32dp32b64xES1A_NSZ_INS10_ILi2ELi4ELi3EEES13_NSQ_INS5_IJS14_S1I_EEENS5_IJS1I_SB_EEEEEEENS4_39AutoVectorizingCopyWithAssumedAlignmentILi128EEENS4_14SM90_TMA_STOREES1Z_S21_S21_EEEvvEEEEvNT_6ParamsE,"ax",@progbits
	.align	128
.text._ZN7cutlass13device_kernelINS_4gemm6kernel13GemmUniversalIN4cute5tupleIJiiiiEEENS1_10collective13CollectiveMmaINS1_35MainloopSm100TmaUmmaWarpSpecializedILi6ELi2ELi4ENS5_IJNS4_1CILi1EEENSA_ILi2EEESB_EEEEENS5_IJNSA_ILi128EEESF_SF_EEEaNS5_IJlSB_lEEEaSH_NS4_8TiledMMAINS4_8MMA_AtomIJNS4_15SM100_MMA_S8_SSIaaiLi128ELi128ELNS4_4UMMA5MajorE0ELSM_0ELNSL_8SaturateE0EEEEEENS4_6LayoutINS5_IJSB_SB_SB_EEENS5_IJNSA_ILi0EEESS_SS_EEEEENS5_IJNS4_10UnderscoreESV_SV_EEEEENS4_23SM90_TMA_LOAD_MULTICASTENS4_14ComposedLayoutINS4_7SwizzleILi3ELi4ELi3EEENS4_18smem_ptr_flag_bitsILi8EEENSQ_INS5_IJNSA_ILi8EEESF_EEENS5_IJSF_SB_EEEEEEEvNS4_8identityENS4_13SM90_TMA_LOADES18_vS19_EENS_8epilogue10collective18CollectiveEpilogueINS1C_23Sm100TmaWarpSpecializedILi2ELi2ELi64ELb0ELb0EEEJSG_NS5_IJNSQ_ISF_SB_EENSQ_INSA_ILi64EEESB_EEEEEaSH_aSH_NS1C_6fusion15FusionCallbacksIS1G_NS1L_17LinearCombinationIaiaiLNS_15FloatRoundStyleE2EEESG_S1K_JEEENS4_5SM1004TMEM4LOAD26SM100_TMEM_LOAD_32dp32b64xES1A_NSZ_INS10_ILi2ELi4ELi3EEES13_NSQ_INS5_IJS14_S1I_EEENS5_IJS1I_SB_EEEEEEENS4_39AutoVectorizingCopyWithAssumedAlignmentILi128EEENS4_14SM90_TMA_STOREES1Z_S21_S21_EEEvvEEEEvNT_6ParamsE:
        .type           _ZN7cutlass13device_kernelINS_4gemm6kernel13GemmUniversalIN4cute5tupleIJiiiiEEENS1_10collective13CollectiveMmaINS1_35MainloopSm100TmaUmmaWarpSpecializedILi6ELi2ELi4ENS5_IJNS4_1CILi1EEENSA_ILi2EEESB_EEEEENS5_IJNSA_ILi128EEESF_SF_EEEaNS5_IJlSB_lEEEaSH_NS4_8TiledMMAINS4_8MMA_AtomIJNS4_15SM100_MMA_S8_SSIaaiLi128ELi128ELNS4_4UMMA5MajorE0ELSM_0ELNSL_8SaturateE0EEEEEENS4_6LayoutINS5_IJSB_SB_SB_EEENS5_IJNSA_ILi0EEESS_SS_EEEEENS5_IJNS4_10UnderscoreESV_SV_EEEEENS4_23SM90_TMA_LOAD_MULTICASTENS4_14ComposedLayoutINS4_7SwizzleILi3ELi4ELi3EEENS4_18smem_ptr_flag_bitsILi8EEENSQ_INS5_IJNSA_ILi8EEESF_EEENS5_IJSF_SB_EEEEEEEvNS4_8identityENS4_13SM90_TMA_LOADES18_vS19_EENS_8epilogue10collective18CollectiveEpilogueINS1C_23Sm100TmaWarpSpecializedILi2ELi2ELi64ELb0ELb0EEEJSG_NS5_IJNSQ_ISF_SB_EENSQ_INSA_ILi64EEESB_EEEEEaSH_aSH_NS1C_6fusion15FusionCallbacksIS1G_NS1L_17LinearCombinationIaiaiLNS_15FloatRoundStyleE2EEESG_S1K_JEEENS4_5SM1004TMEM4LOAD26SM100_TMEM_LOAD_32dp32b64xES1A_NSZ_INS10_ILi2ELi4ELi3EEES13_NSQ_INS5_IJS14_S1I_EEENS5_IJS1I_SB_EEEEEEENS4_39AutoVectorizingCopyWithAssumedAlignmentILi128EEENS4_14SM90_TMA_STOREES1Z_S21_S21_EEEvvEEEEvNT_6ParamsE,@function
        .size           _ZN7cutlass13device_kernelINS_4gemm6kernel13GemmUniversalIN4cute5tupleIJiiiiEEENS1_10collective13CollectiveMmaINS1_35MainloopSm100TmaUmmaWarpSpecializedILi6ELi2ELi4ENS5_IJNS4_1CILi1EEENSA_ILi2EEESB_EEEEENS5_IJNSA_ILi128EEESF_SF_EEEaNS5_IJlSB_lEEEaSH_NS4_8TiledMMAINS4_8MMA_AtomIJNS4_15SM100_MMA_S8_SSIaaiLi128ELi128ELNS4_4UMMA5MajorE0ELSM_0ELNSL_8SaturateE0EEEEEENS4_6LayoutINS5_IJSB_SB_SB_EEENS5_IJNSA_ILi0EEESS_SS_EEEEENS5_IJNS4_10UnderscoreESV_SV_EEEEENS4_23SM90_TMA_LOAD_MULTICASTENS4_14ComposedLayoutINS4_7SwizzleILi3ELi4ELi3EEENS4_18smem_ptr_flag_bitsILi8EEENSQ_INS5_IJNSA_ILi8EEESF_EEENS5_IJSF_SB_EEEEEEEvNS4_8identityENS4_13SM90_TMA_LOADES18_vS19_EENS_8epilogue10collective18CollectiveEpilogueINS1C_23Sm100TmaWarpSpecializedILi2ELi2ELi64ELb0ELb0EEEJSG_NS5_IJNSQ_ISF_SB_EENSQ_INSA_ILi64EEESB_EEEEEaSH_aSH_NS1C_6fusion15FusionCallbacksIS1G_NS1L_17LinearCombinationIaiaiLNS_15FloatRoundStyleE2EEESG_S1K_JEEENS4_5SM1004TMEM4LOAD26SM100_TMEM_LOAD_32dp32b64xES1A_NSZ_INS10_ILi2ELi4ELi3EEES13_NSQ_INS5_IJS14_S1I_EEENS5_IJS1I_SB_EEEEEEENS4_39AutoVectorizingCopyWithAssumedAlignmentILi128EEENS4_14SM90_TMA_STOREES1Z_S21_S21_EEEvvEEEEvNT_6ParamsE,(.L_x_155 - _ZN7cutlass13device_kernelINS_4gemm6kernel13GemmUniversalIN4cute5tupleIJiiiiEEENS1_10collective13CollectiveMmaINS1_35MainloopSm100TmaUmmaWarpSpecializedILi6ELi2ELi4ENS5_IJNS4_1CILi1EEENSA_ILi2EEESB_EEEEENS5_IJNSA_ILi128EEESF_SF_EEEaNS5_IJlSB_lEEEaSH_NS4_8TiledMMAINS4_8MMA_AtomIJNS4_15SM100_MMA_S8_SSIaaiLi128ELi128ELNS4_4UMMA5MajorE0ELSM_0ELNSL_8SaturateE0EEEEEENS4_6LayoutINS5_IJSB_SB_SB_EEENS5_IJNSA_ILi0EEESS_SS_EEEEENS5_IJNS4_10UnderscoreESV_SV_EEEEENS4_23SM90_TMA_LOAD_MULTICASTENS4_14ComposedLayoutINS4_7SwizzleILi3ELi4ELi3EEENS4_18smem_ptr_flag_bitsILi8EEENSQ_INS5_IJNSA_ILi8EEESF_EEENS5_IJSF_SB_EEEEEEEvNS4_8identityENS4_13SM90_TMA_LOADES18_vS19_EENS_8epilogue10collective18CollectiveEpilogueINS1C_23Sm100TmaWarpSpecializedILi2ELi2ELi64ELb0ELb0EEEJSG_NS5_IJNSQ_ISF_SB_EENSQ_INSA_ILi64EEESB_EEEEEaSH_aSH_NS1C_6fusion15FusionCallbacksIS1G_NS1L_17LinearCombinationIaiaiLNS_15FloatRoundStyleE2EEESG_S1K_JEEENS4_5SM1004TMEM4LOAD26SM100_TMEM_LOAD_32dp32b64xES1A_NSZ_INS10_ILi2ELi4ELi3EEES13_NSQ_INS5_IJS14_S1I_EEENS5_IJS1I_SB_EEEEEEENS4_39AutoVectorizingCopyWithAssumedAlignmentILi128EEENS4_14SM90_TMA_STOREES1Z_S21_S21_EEEvvEEEEvNT_6ParamsE)
        .other          _ZN7cutlass13device_kernelINS_4gemm6kernel13GemmUniversalIN4cute5tupleIJiiiiEEENS1_10collective13CollectiveMmaINS1_35MainloopSm100TmaUmmaWarpSpecializedILi6ELi2ELi4ENS5_IJNS4_1CILi1EEENSA_ILi2EEESB_EEEEENS5_IJNSA_ILi128EEESF_SF_EEEaNS5_IJlSB_lEEEaSH_NS4_8TiledMMAINS4_8MMA_AtomIJNS4_15SM100_MMA_S8_SSIaaiLi128ELi128ELNS4_4UMMA5MajorE0ELSM_0ELNSL_8SaturateE0EEEEEENS4_6LayoutINS5_IJSB_SB_SB_EEENS5_IJNSA_ILi0EEESS_SS_EEEEENS5_IJNS4_10UnderscoreESV_SV_EEEEENS4_23SM90_TMA_LOAD_MULTICASTENS4_14ComposedLayoutINS4_7SwizzleILi3ELi4ELi3EEENS4_18smem_ptr_flag_bitsILi8EEENSQ_INS5_IJNSA_ILi8EEESF_EEENS5_IJSF_SB_EEEEEEEvNS4_8identityENS4_13SM90_TMA_LOADES18_vS19_EENS_8epilogue10collective18CollectiveEpilogueINS1C_23Sm100TmaWarpSpecializedILi2ELi2ELi64ELb0ELb0EEEJSG_NS5_IJNSQ_ISF_SB_EENSQ_INSA_ILi64EEESB_EEEEEaSH_aSH_NS1C_6fusion15FusionCallbacksIS1G_NS1L_17LinearCombinationIaiaiLNS_15FloatRoundStyleE2EEESG_S1K_JEEENS4_5SM1004TMEM4LOAD26SM100_TMEM_LOAD_32dp32b64xES1A_NSZ_INS10_ILi2ELi4ELi3EEES13_NSQ_INS5_IJS14_S1I_EEENS5_IJS1I_SB_EEEEEEENS4_39AutoVectorizingCopyWithAssumedAlignmentILi128EEENS4_14SM90_TMA_STOREES1Z_S21_S21_EEEvvEEEEvNT_6ParamsE,@"STO_CUDA_ENTRY STV_DEFAULT"
_ZN7cutlass13device_kernelINS_4gemm6kernel13GemmUniversalIN4cute5tupleIJiiiiEEENS1_10collective13CollectiveMmaINS1_35MainloopSm100TmaUmmaWarpSpecializedILi6ELi2ELi4ENS5_IJNS4_1CILi1EEENSA_ILi2EEESB_EEEEENS5_IJNSA_ILi128EEESF_SF_EEEaNS5_IJlSB_lEEEaSH_NS4_8TiledMMAINS4_8MMA_AtomIJNS4_15SM100_MMA_S8_SSIaaiLi128ELi128ELNS4_4UMMA5MajorE0ELSM_0ELNSL_8SaturateE0EEEEEENS4_6LayoutINS5_IJSB_SB_SB_EEENS5_IJNSA_ILi0EEESS_SS_EEEEENS5_IJNS4_10UnderscoreESV_SV_EEEEENS4_23SM90_TMA_LOAD_MULTICASTENS4_14ComposedLayoutINS4_7SwizzleILi3ELi4ELi3EEENS4_18smem_ptr_flag_bitsILi8EEENSQ_INS5_IJNSA_ILi8EEESF_EEENS5_IJSF_SB_EEEEEEEvNS4_8identityENS4_13SM90_TMA_LOADES18_vS19_EENS_8epilogue10collective18CollectiveEpilogueINS1C_23Sm100TmaWarpSpecializedILi2ELi2ELi64ELb0ELb0EEEJSG_NS5_IJNSQ_ISF_SB_EENSQ_INSA_ILi64EEESB_EEEEEaSH_aSH_NS1C_6fusion15FusionCallbacksIS1G_NS1L_17LinearCombinationIaiaiLNS_15FloatRoundStyleE2EEESG_S1K_JEEENS4_5SM1004TMEM4LOAD26SM100_TMEM_LOAD_32dp32b64xES1A_NSZ_INS10_ILi2ELi4ELi3EEES13_NSQ_INS5_IJS14_S1I_EEENS5_IJS1I_SB_EEEEEEENS4_39AutoVectorizingCopyWithAssumedAlignmentILi128EEENS4_14SM90_TMA_STOREES1Z_S21_S21_EEEvvEEEEvNT_6ParamsE:
[----:B------:R-:W1:Y:S01]  /*0000*/  LDC R1, c[0x0][0x37c] ;  /* 0x0000df00ff017b82 */ /* 0x000e620000000800 */
[----:B------:R-:W2:Y:S01]  /*0010*/  S2R R158, SR_TID.X ;  /* 0x00000000009e7919 */ /* 0x000ea20000002100 */
[----:B------:R-:W3:Y:S01]  /*0020*/  LDCU.64 UR8, c[0x0][0x890] ;  /* 0x00011200ff0877ac */ /* 0x000ee20008000a00 */
[----:B------:R-:W-:Y:S02]  /*0030*/  PRMT R145, RZ, 0x7610, R145 ;  /* 0x00007610ff917816 */ /* 0x000fe40000000091 */
[----:B------:R-:W-:Y:S01]  /*0040*/  ELECT P3, URZ, PT ;  /* 0x0000000000ff782f */ /* 0x000fe20003860000 */
[----:B---3--:R-:W-:-:S04]  /*0050*/  UISETP.NE.U32.AND UP0, UPT, UR8, URZ, UPT ;  /* 0x000000ff0800728c */ /* 0x008fc8000bf05070 */
[----:B------:R-:W-:Y:S01]  /*0060*/  UISETP.NE.AND.EX UP0, UPT, UR9, URZ, UPT, UP0 ;  /* 0x000000ff0900728c */ /* 0x000fe2000bf05300 */
[----:B--2---:R-:W-:-:S05]  /*0070*/  SHF.R.U32.HI R146, RZ, 0x5, R158 ;  /* 0x00000005ff927819 */ /* 0x004fca000001169e */
[----:B------:R-:W2:Y:S02]  /*0080*/  SHFL.IDX PT, R0, R146, RZ, 0x1f ;  /* 0x00001fff92007589 */ /* 0x000ea400000e0000 */
[----:B--2---:R-:W-:Y:S01]  /*0090*/  R2UR UR17, R0 ;  /* 0x00000000001172ca */ /* 0x004fe200000e0000 */
[----:B-1----:R-:W-:-:S14]  /*00a0*/  BRA.U UP0, `(.L_x_0) ;  /* 0x0000000100307547 */ /* 0x002fdc000b800000 */
[----:B------:R-:W1:Y:S02]  /*00b0*/  LDCU.64 UR4, c[0x0][0x888] ;  /* 0x00011100ff0477ac */ /* 0x000e640008000a00 */
[----:B-1----:R-:W-:-:S04]  /*00c0*/  UISETP.NE.U32.AND UP0, UPT, UR4, URZ, UPT ;  /* 0x000000ff0400728c */ /* 0x002fc8000bf05070 */
[----:B------:R-:W-:-:S09]  /*00d0*/  UISETP.NE.AND.EX UP0, UPT, UR5, URZ, UPT, UP0 ;  /* 0x000000ff0500728c */ /* 0x000fd2000bf05300 */
[----:B------:R-:W-:Y:S05]  /*00e0*/  BRA.U !UP0, `(.L_x_1) ;  /* 0x0000000108147547 */ /* 0x000fea000b800000 */
[----:B------:R-:W1:Y:S01]  /*00f0*/  LDC.64 R72, c[0x0][0x888] ;  /* 0x00022200ff487b82 */ /* 0x000e620000000a00 */
[----:B------:R-:W1:Y:S02]  /*0100*/  LDCU.64 UR4, c[0x0][0x358] ;  /* 0x00006b00ff0477ac */ /* 0x000e640008000a00 */
[----:B-1----:R1:W5:Y:S01]  /*0110*/  LDG.E R72, desc[UR4][R72.64] ;  /* 0x0000000448487981 */ /* 0x002362000c1e1900 */
[----:B------:R-:W-:Y:S01]  /*0120*/  HFMA2 R145, -RZ, RZ, 0, 5.9604644775390625e-08 ;  /* 0x00000001ff917431 */ /* 0x000fe200000001ff */
[----:B------:R-:W-:Y:S05]  /*0130*/  BRA `(.L_x_0) ;  /* 0x00000000000c7947 */ /* 0x000fea0003800000 */
.L_x_1:
[----:B------:R-:W1:Y:S01]  /*0140*/  LDCU UR4, c[0x0][0x880] ;  /* 0x00011000ff0477ac */ /* 0x000e620008000800 */
[----:B------:R-:W-:Y:S01]  /*0150*/  HFMA2 R145, -RZ, RZ, 0, 5.9604644775390625e-08 ;  /* 0x00000001ff917431 */ /* 0x000fe200000001ff */
[----:B-1----:R-:W-:-:S07]  /*0160*/  MOV R72, UR4 ;  /* 0x0000000400487c02 */ /* 0x002fce0008000f00 */
.L_x_0:
[----:B------:R-:W2:Y:S02]  /*0170*/  LDCU.64 UR4, c[0x0][0x8b0] ;  /* 0x00011600ff0477ac */ /* 0x000ea40008000a00 */
[----:B--2---:R-:W-:-:S04]  /*0180*/  UISETP.NE.U32.AND UP0, UPT, UR4, URZ, UPT ;  /* 0x000000ff0400728c */ /* 0x004fc8000bf05070 */
[----:B------:R-:W-:-:S09]  /*0190*/  UISETP.NE.AND.EX UP0, UPT, UR5, URZ, UPT, UP0 ;  /* 0x000000ff0500728c */ /* 0x000fd2000bf05300 */
[----:B------:R-:W-:Y:S05]  /*01a0*/  BRA.U UP0, `(.L_x_2) ;  /* 0x0000000100287547 */ /* 0x000fea000b800000 */
[----:B------:R-:W2:Y:S02]  /*01b0*/  LDCU.64 UR4, c[0x0][0x8a8] ;  /* 0x00011500ff0477ac */ /* 0x000ea40008000a00 */
[----:B--2---:R-:W-:-:S04]  /*01c0*/  UISETP.NE.U32.AND UP0, UPT, UR4, URZ, UPT ;  /* 0x000000ff0400728c */ /* 0x004fc8000bf05070 */
[----:B------:R-:W-:-:S09]  /*01d0*/  UISETP.NE.AND.EX UP0, UPT, UR5, URZ, UPT, UP0 ;  /* 0x000000ff0500728c */ /* 0x000fd2000bf05300 */
[----:B------:R-:W-:Y:S05]  /*01e0*/  BRA.U !UP0, `(.L_x_3) ;  /* 0x0000000108107547 */ /* 0x000fea000b800000 */
[----:B------:R-:W2:Y:S01]  /*01f0*/  LDC.64 R70, c[0x0][0x8a8] ;  /* 0x00022a00ff467b82 */ /* 0x000ea20000000a00 */
[----:B------:R-:W2:Y:S02]  /*0200*/  LDCU.64 UR4, c[0x0][0x358] ;  /* 0x00006b00ff0477ac */ /* 0x000ea40008000a00 */
[----:B--2---:R2:W5:Y:S01]  /*0210*/  LDG.E R70, desc[UR4][R70.64] ;  /* 0x0000000446467981 */ /* 0x004562000c1e1900 */
[----:B------:R-:W-:Y:S05]  /*0220*/  BRA `(.L_x_2) ;  /* 0x0000000000087947 */ /* 0x000fea0003800000 */
.L_x_3:
[----:B------:R-:W2:Y:S02]  /*0230*/  LDCU UR4, c[0x0][0x8a0] ;  /* 0x00011400ff0477ac */ /* 0x000ea40008000800 */
[----:B--2---:R-:W-:Y:S02]  /*0240*/  MOV R70, UR4 ;  /* 0x0000000400467c02 */ /* 0x004fe40008000f00 */
.L_x_2:
[----:B------:R-:W-:Y:S01]  /*0250*/  IMAD.U32 R0, RZ, RZ, UR17 ;  /* 0x00000011ff007e24 */ /* 0x000fe2000f8e00ff */
[----:B------:R-:W-:Y:S04]  /*0260*/  BSSY.RECONVERGENT B0, `(.L_x_4) ;  /* 0x000000c000007945 */ /* 0x000fe80003800200 */
[C---:B------:R-:W-:Y:S02]  /*0270*/  ISETP.NE.OR P1, PT, R0.reuse, 0x1, !P3 ;  /* 0x000000010000780c */ /* 0x040fe40005f25670 */
[----:B------:R-:W-:-:S11]  /*0280*/  ISETP.NE.OR P0, PT, R0, 0x3, !P3 ;  /* 0x000000030000780c */ /* 0x000fd60005f05670 */
[----:B------:R-:W-:Y:S05]  /*0290*/  @P1 BRA `(.L_x_5) ;  /* 0x0000000000201947 */ /* 0x000fea0003800000 */
[----:B------:R-:W3:Y:S02]  /*02a0*/  LDCU.64 UR4, c[0x0][0x348] ;  /* 0x00006900ff0477ac */ /* 0x000ee40008000a00 */
[----:B---3--:R-:W-:Y:S02]  /*02b0*/  UIADD3 UR6, UP1, UPT, UR4, 0x80, URZ ;  /* 0x0000008004067890 */ /* 0x008fe4000ff3e0ff */
[----:B------:R-:W-:Y:S02]  /*02c0*/  UIADD3 UR4, UP0, UPT, UR4, 0x180, URZ ;  /* 0x0000018004047890 */ /* 0x000fe4000ff1e0ff */
[----:B------:R-:W-:Y:S02]  /*02d0*/  UIADD3.X UR7, UPT, UPT, URZ, UR5, URZ, UP1, !UPT ;  /* 0x00000005ff077290 */ /* 0x000fe40008ffe4ff */
[----:B------:R-:W-:-:S07]  /*02e0*/  UIADD3.X UR5, UPT, UPT, URZ, UR5, URZ, UP0, !UPT ;  /* 0x00000005ff057290 */ /* 0x000fce00087fe4ff */
[----:B------:R3:W-:Y:S02]  /*02f0*/  UTMACCTL.PF [UR6] ;  /* 0x00000000060079b9 */ /* 0x0007e40008040000 */
[----:B------:R3:W-:Y:S02]  /*0300*/  UTMACCTL.PF [UR4] ;  /* 0x00000000040079b9 */ /* 0x0007e40008040000 */
[----:B---3--:R-:W-:Y:S01]  /*0310*/  NOP ;  /* 0x0000000000007918 */ /* 0x008fe20000000000 */
.L_x_5:
[----:B------:R-:W-:Y:S05]  /*0320*/  BSYNC.RECONVERGENT B0 ;  /* 0x0000000000007941 */ /* 0x000fea0003800200 */
.L_x_4:
[----:B------:R-:W-:Y:S04]  /*0330*/  BSSY.RECONVERGENT B0, `(.L_x_6) ;  /* 0x000000a000007945 */ /* 0x000fe80003800200 */
        /* <DEDUP_REMOVED lines=9> */
.L_x_7:
[----:B------:R-:W-:Y:S05]  /*03d0*/  BSYNC.RECONVERGENT B0 ;  /* 0x0000000000007941 */ /* 0x000fea0003800200 */
.L_x_6:
[----:B------:R-:W3:Y:S01]  /*03e0*/  LDCU.64 UR4, c[0x0][0x888] ;  /* 0x00011100ff0477ac */ /* 0x000ee20008000a00 */
[----:B------:R-:W-:Y:S02]  /*03f0*/  UISETP.EQ.U32.AND UP1, UPT, UR8, URZ, UPT ;  /* 0x000000ff0800728c */ /* 0x000fe4000bf22070 */
[----:B------:R-:W-:Y:S02]  /*0400*/  UPLOP3.LUT UP3, UPT, UPT, UPT, UPT, 0x80, 0x8 ;  /* 0x000000000008789c */ /* 0x000fe40003f6f070 */
[----:B---3--:R-:W-:-:S04]  /*0410*/  UISETP.NE.U32.AND UP0, UPT, UR4, URZ, UPT ;  /* 0x000000ff0400728c */ /* 0x008fc8000bf05070 */
[----:B------:R-:W-:-:S04]  /*0420*/  UISETP.NE.AND.EX UP0, UPT, UR5, URZ, UPT, UP0 ;  /* 0x000000ff0500728c */ /* 0x000fc8000bf05300 */
[----:B------:R-:W-:-:S04]  /*0430*/  UISETP.EQ.OR.EX UP2, UPT, UR9, URZ, !UP0, UP1 ;  /* 0x000000ff0900728c */ /* 0x000fc8000c742710 */
[----:B------:R-:W-:-:S06]  /*0440*/  UP2UR UR4, UPR, URZ, 0x4 ;  /* 0x00000004ff047883 */ /* 0x000fcc0008000000 */
[----:B------:R-:W-:Y:S01]  /*0450*/  MOV R148, UR4 ;  /* 0x0000000400947c02 */ /* 0x000fe20008000f00 */
[----:B------:R-:W-:Y:S06]  /*0460*/  BRA.U !UP2, `(.L_x_8) ;  /* 0x000000010a207547 */ /* 0x000fec000b800000 */
[----:B-----5:R-:W-:Y:S01]  /*0470*/  R2UR UR5, R72 ;  /* 0x00000000480572ca */ /* 0x020fe200000e0000 */
[----:B------:R-:W-:Y:S02]  /*0480*/  UISETP.NE.U32.AND UP1, UPT, UR8, URZ, UPT ;  /* 0x000000ff0800728c */ /* 0x000fe4000bf25070 */
[----:B------:R-:W-:Y:S02]  /*0490*/  USEL UR4, URZ, 0xffffffff, UP0 ;  /* 0xffffffffff047887 */ /* 0x000fe40008000000 */
[----:B------:R-:W-:-:S08]  /*04a0*/  UISETP.NE.AND.EX UP1, UPT, UR9, URZ, UPT, UP1 ;  /* 0x000000ff0900728c */ /* 0x000fd0000bf25310 */
[----:B------:R-:W-:-:S04]  /*04b0*/  UISETP.NE.AND UP0, UPT, UR5, URZ, UPT ;  /* 0x000000ff0500728c */ /* 0x000fc8000bf05270 */
[----:B------:R-:W-:-:S04]  /*04c0*/  @!UP1 USEL UR4, URZ, 0xffffffff, UP0 ;  /* 0xffffffffff049887 */ /* 0x000fc80008000000 */
[----:B------:R-:W-:-:S04]  /*04d0*/  ULOP3.LUT UR4, UR4, 0x1, URZ, 0xc0, !UPT ;  /* 0x0000000104047892 */ /* 0x000fc8000f8ec0ff */
[----:B------:R-:W-:-:S11]  /*04e0*/  UISETP.NE.U32.AND UP3, UPT, UR4, 0x1, UPT ;  /* 0x000000010400788c */ /* 0x000fd6000bf65070 */
.L_x_8:
[----:B------:R-:W3:Y:S01]  /*04f0*/  SHFL.IDX PT, R2, R146, RZ, 0x1f ;  /* 0x00001fff92027589 */ /* 0x000ee200000e0000 */
[----:B------:R-:W-:-:S04]  /*0500*/  UISETP.NE.AND UP0, UPT, UR17, 0x2, UPT ;  /* 0x000000021100788c */ /* 0x000fc8000bf05270 */
[----:B------:R-:W-:Y:S01]  /*0510*/  USEL UR37, URZ, 0x1, UP0 ;  /* 0x00000001ff257887 */ /* 0x000fe20008000000 */
[----:B---3--:R-:W-:-:S13]  /*0520*/  ISETP.NE.AND P0, PT, R2, RZ, PT ;  /* 0x000000ff0200720c */ /* 0x008fda0003f05270 */
[----:B------:R-:W-:Y:S05]  /*0530*/  @P0 BRA `(.L_x_9) ;  /* 0x0000000000680947 */ /* 0x000fea0003800000 */
[----:B------:R-:W3:Y:S01]  /*0540*/  S2UR UR4, SR_CgaCtaId ;  /* 0x00000000000479c3 */ /* 0x000ee20000008800 */
[----:B------:R-:W-:Y:S01]  /*0550*/  UMOV UR5, 0x400 ;  /* 0x0000040000057882 */ /* 0x000fe20000000000 */
[----:B------:R-:W-:Y:S01]  /*0560*/  UMOV UR8, 0x1 ;  /* 0x0000000100087882 */ /* 0x000fe20000000000 */
[----:B------:R-:W-:Y:S01]  /*0570*/  UMOV UR6, 0x2 ;  /* 0x0000000200067882 */ /* 0x000fe20000000000 */
[----:B------:R-:W-:-:S04]  /*0580*/  UIADD3 UR8, UPT, UPT, -UR8, 0x100000, URZ ;  /* 0x0010000008087890 */ /* 0x000fc8000fffe1ff */
[----:B------:R-:W-:Y:S02]  /*0590*/  USHF.L.U32 UR9, UR8, 0xb, URZ ;  /* 0x0000000b08097899 */ /* 0x000fe400080006ff */
[----:B------:R-:W-:Y:S02]  /*05a0*/  USHF.L.U32 UR8, UR8, 0x1, URZ ;  /* 0x0000000108087899 */ /* 0x000fe400080006ff */
[----:B------:R-:W-:-:S04]  /*05b0*/  UIADD3 UR6, UPT, UPT, -UR6, 0x100000, URZ ;  /* 0x0010000006067890 */ /* 0x000fc8000fffe1ff */
[----:B------:R-:W-:Y:S02]  /*05c0*/  USHF.L.U32 UR7, UR6, 0xb, URZ ;  /* 0x0000000b06077899 */ /* 0x000fe400080006ff */
[----:B------:R-:W-:Y:S01]  /*05d0*/  USHF.L.U32 UR6, UR6, 0x1, URZ ;  /* 0x0000000106067899 */ /* 0x000fe200080006ff */
[----:B------:R-:W-:Y:S01]  /*05e0*/  ELECT P0, URZ, PT ;  /* 0x0000000000ff782f */ /* 0x000fe20003800000 */
[----:B---3--:R-:W-:Y:S01]  /*05f0*/  ULEA UR4, UR4, UR5, 0x18 ;  /* 0x0000000504047291 */ /* 0x008fe2000f8ec0ff */
[----:B------:R-:W3:Y:S11]  /*0600*/  FENCE.VIEW.ASYNC.S ;  /* 0x00000000000073c6 */ /* 0x000ef60000000000 */
[----:B---3--:R3:W4:Y:S01]  /*0610*/  SYNCS.EXCH.64 URZ, [UR4], UR8 ;  /* 0x0000000804ff75b2 */ /* 0x0087220008000100 */
[----:B------:R3:W1:Y:S01]  /*0620*/  SYNCS.EXCH.64 URZ, [UR4+0x30], UR6 ;  /* 0x0000300604ff75b2 */ /* 0x0006620008000100 */
        /* <DEDUP_REMOVED lines=10> */
[----:B------:R-:W-:Y:S01]  /*06d0*/  NOP ;  /* 0x0000000000007918 */ /* 0x000fe20000000000 */
.L_x_9:
[----:B------:R-:W2:Y:S01]  /*06e0*/  SHFL.IDX PT, R2, R146, RZ, 0x1f ;  /* 0x00001fff92027589 */ /* 0x000ea200000e0000 */
[----:B------:R-:W-:Y:S01]  /*06f0*/  NOP ;  /* 0x0000000000007918 */ /* 0x000fe20000000000 */
[----:B--2---:R-:W-:-:S13]  /*0700*/  ISETP.NE.AND P0, PT, R2, 0x1, PT ;  /* 0x000000010200780c */ /* 0x004fda0003f05270 */
[----:B------:R-:W-:Y:S05]  /*0710*/  @P0 BRA `(.L_x_10) ;  /* 0x0000000000480947 */ /* 0x000fea0003800000 */
[----:B---3--:R-:W2:Y:S01]  /*0720*/  S2UR UR4, SR_CgaCtaId ;  /* 0x00000000000479c3 */ /* 0x008ea20000008800 */
        /* <DEDUP_REMOVED lines=10> */
[----:B--2---:R-:W-:Y:S01]  /*07d0*/  ULEA UR4, UR4, UR5, 0x18 ;  /* 0x0000000504047291 */ /* 0x004fe2000f8ec0ff */
[----:B------:R-:W2:Y:S11]  /*07e0*/  FENCE.VIEW.ASYNC.S ;  /* 0x00000000000073c6 */ /* 0x000eb60000000000 */
[----:B--2---:R2:W3:Y:S01]  /*07f0*/  SYNCS.EXCH.64 URZ, [UR4+0x60], UR8 ;  /* 0x0000600804ff75b2 */ /* 0x0044e20008000100 */
[----:B------:R2:W1:Y:S01]  /*0800*/  SYNCS.EXCH.64 URZ, [UR4+0x70], UR6 ;  /* 0x0000700604ff75b2 */ /* 0x0004620008000100 */
[----:B------:R2:W1:Y:S01]  /*0810*/  SYNCS.EXCH.64 URZ, [UR4+0x68], UR8 ;  /* 0x0000680804ff75b2 */ /* 0x0004620008000100 */
[----:B------:R2:W1:Y:S01]  /*0820*/  SYNCS.EXCH.64 URZ, [UR4+0x78], UR6 ;  /* 0x0000780604ff75b2 */ /* 0x0004620008000100 */
[----:B------:R-:W-:Y:S01]  /*0830*/  NOP ;  /* 0x0000000000007918 */ /* 0x000fe20000000000 */
.L_x_10:
[----:B------:R-:W4:Y:S01]  /*0840*/  SHFL.IDX PT, R2, R146, RZ, 0x1f ;  /* 0x00001fff92027589 */ /* 0x000f2200000e0000 */
[----:B------:R-:W-:Y:S01]  /*0850*/  NOP ;  /* 0x0000000000007918 */ /* 0x000fe20000000000 */
[----:B----4-:R-:W-:-:S13]  /*0860*/  ISETP.NE.AND P0, PT, R2, 0x3, PT ;  /* 0x000000030200780c */ /* 0x010fda0003f05270 */
[----:B------:R-:W-:Y:S05]  /*0870*/  @P0 BRA `(.L_x_11) ;  /* 0x0000000000300947 */ /* 0x000fea0003800000 */
[----:B--23--:R-:W2:Y:S01]  /*0880*/  S2UR UR6, SR_CgaCtaId ;  /* 0x00000000000679c3 */ /* 0x00cea20000008800 */
[----:B------:R-:W-:Y:S01]  /*0890*/  UMOV UR4, 0x400 ;  /* 0x0000040000047882 */ /* 0x000fe20000000000 */
[----:B------:R-:W-:Y:S01]  /*08a0*/  UMOV UR5, 0x20 ;  /* 0x0000002000057882 */ /* 0x000fe20000000000 */
[----:B------:R-:W-:Y:S01]  /*08b0*/  ELECT P0, URZ, PT ;  /* 0x0000000000ff782f */ /* 0x000fe20003800000 */
[----:B--2---:R-:W-:Y:S02]  /*08c0*/  ULEA UR6, UR6, UR4, 0x18 ;  /* 0x0000000406067291 */ /* 0x004fe4000f8ec0ff */
[----:B------:R-:W-:-:S04]  /*08d0*/  UIADD3 UR4, UPT, UPT, -UR5, 0x100000, URZ ;  /* 0x0010000005047890 */ /* 0x000fc8000fffe1ff */
[----:B------:R-:W-:Y:S02]  /*08e0*/  USHF.L.U32 UR5, UR4, 0xb, URZ ;  /* 0x0000000b04057899 */ /* 0x000fe400080006ff */
[----:B------:R-:W-:Y:S01]  /*08f0*/  USHF.L.U32 UR4, UR4, 0x1, URZ ;  /* 0x0000000104047899 */ /* 0x000fe200080006ff */
[----:B------:R-:W2:Y:S11]  /*0900*/  FENCE.VIEW.ASYNC.S ;  /* 0x00000000000073c6 */ /* 0x000eb60000000000 */
[----:B--2---:R4:W2:Y:S01]  /*0910*/  SYNCS.EXCH.64 URZ, [UR6+0x80], UR4 ;  /* 0x0000800406ff75b2 */ /* 0x0048a20008000100 */
[----:B------:R4:W3:Y:S02]  /*0920*/  SYNCS.EXCH.64 URZ, [UR6+0x88], UR4 ;  /* 0x0000880406ff75b2 */ /* 0x0008e40008000100 */
[----:B----4-:R-:W-:Y:S01]  /*0930*/  NOP ;  /* 0x0000000000007918 */ /* 0x010fe20000000000 */
.L_x_11:
[----:B------:R-:W4:Y:S01]  /*0940*/  SHFL.IDX PT, R2, R146, RZ, 0x1f ;  /* 0x00001fff92027589 */ /* 0x000f2200000e0000 */
[----:B------:R-:W-:Y:S01]  /*0950*/  NOP ;  /* 0x0000000000007918 */ /* 0x000fe20000000000 */
[----:B----4-:R-:W-:-:S13]  /*0960*/  ISETP.NE.AND P0, PT, R2, 0x4, PT ;  /* 0x000000040200780c */ /* 0x010fda0003f05270 */
[----:B------:R-:W-:Y:S05]  /*0970*/  @P0 BRA `(.L_x_12) ;  /* 0x00000000004c0947 */ /* 0x000fea0003800000 */
[----:B--23--:R-:W2:Y:S01]  /*0980*/  S2UR UR6, SR_CgaCtaId ;  /* 0x00000000000679c3 */ /* 0x00cea20000008800 */
[----:B------:R-:W-:Y:S01]  /*0990*/  UMOV UR4, 0x1e0 ;  /* 0x000001e000047882 */ /* 0x000fe20000000000 */
[----:B------:R-:W-:Y:S01]  /*09a0*/  UMOV UR5, 0x400 ;  /* 0x0000040000057882 */ /* 0x000fe20000000000 */
[----:B------:R-:W-:Y:S01]  /*09b0*/  USEL UR4, UR4, 0x1a0, UP3 ;  /* 0x000001a004047887 */ /* 0x000fe20009800000 */
[----:B------:R-:W-:Y:S01]  /*09c0*/  UMOV UR8, 0x1 ;  /* 0x0000000100087882 */ /* 0x000fe20000000000 */
[----:B------:R-:W-:Y:S01]  /*09d0*/  ELECT P0, URZ, PT ;  /* 0x0000000000ff782f */ /* 0x000fe20003800000 */
[----:B------:R-:W-:-:S04]  /*09e0*/  UIADD3 UR8, UPT, UPT, -UR8, 0x100000, URZ ;  /* 0x0010000008087890 */ /* 0x000fc8000fffe1ff */
[----:B------:R-:W-:Y:S02]  /*09f0*/  USHF.L.U32 UR9, UR8, 0xb, URZ ;  /* 0x0000000b08097899 */ /* 0x000fe400080006ff */
[----:B------:R-:W-:Y:S02]  /*0a00*/  USHF.L.U32 UR8, UR8, 0x1, URZ ;  /* 0x0000000108087899 */ /* 0x000fe400080006ff */
[----:B--2---:R-:W-:Y:S02]  /*0a10*/  ULEA UR6, UR6, UR5, 0x18 ;  /* 0x0000000506067291 */ /* 0x004fe4000f8ec0ff */
[----:B------:R-:W-:-:S04]  /*0a20*/  UIADD3 UR4, UPT, UPT, -UR4, 0x100000, URZ ;  /* 0x0010000004047890 */ /* 0x000fc8000fffe1ff */
[----:B------:R-:W-:Y:S02]  /*0a30*/  USHF.L.U32 UR5, UR4, 0xb, URZ ;  /* 0x0000000b04057899 */ /* 0x000fe400080006ff */
[----:B------:R-:W-:Y:S01]  /*0a40*/  USHF.L.U32 UR4, UR4, 0x1, URZ ;  /* 0x0000000104047899 */ /* 0x000fe200080006ff */
[----:B------:R-:W2:Y:S03]  /*0a50*/  FENCE.VIEW.ASYNC.S ;  /* 0x00000000000073c6 */ /* 0x000ea60000000000 */
[----:B--2---:R4:W2:Y:S08]  /*0a60*/  SYNCS.EXCH.64 URZ, [UR6+0x90], UR8 ;  /* 0x0000900806ff75b2 */ /* 0x0048b00008000100 */
[----:B------:R4:W3:Y:S01]  /*0a70*/  SYNCS.EXCH.64 URZ, [UR6+0xa0], UR4 ;  /* 0x0000a00406ff75b2 */ /* 0x0008e20008000100 */
[----:B------:R4:W1:Y:S01]  /*0a80*/  SYNCS.EXCH.64 URZ, [UR6+0x98], UR8 ;  /* 0x0000980806ff75b2 */ /* 0x0008620008000100 */
[----:B------:R4:W1:Y:S02]  /*0a90*/  SYNCS.EXCH.64 URZ, [UR6+0xa8], UR4 ;  /* 0x0000a80406ff75b2 */ /* 0x0008640008000100 */
[----:B----4-:R-:W-:Y:S01]  /*0aa0*/  NOP ;  /* 0x0000000000007918 */ /* 0x010fe20000000000 */
.L_x_12:
[----:B------:R-:W4:Y:S01]  /*0ab0*/  SHFL.IDX PT, R2, R146, RZ, 0x1f ;  /* 0x00001fff92027589 */ /* 0x000f2200000e0000 */
[----:B------:R-:W-:Y:S01]  /*0ac0*/  NOP ;  /* 0x0000000000007918 */ /* 0x000fe20000000000 */
[----:B----4-:R-:W-:-:S13]  /*0ad0*/  ISETP.NE.AND P0, PT, R2, 0x5, PT ;  /* 0x000000050200780c */ /* 0x010fda0003f05270 */
[----:B------:R-:W-:Y:S05]  /*0ae0*/  @P0 BRA `(.L_x_13) ;  /* 0x0000000000580947 */ /* 0x000fea0003800000 */
[----:B--23--:R-:W2:Y:S01]  /*0af0*/  S2UR UR4, SR_CgaCtaId ;  /* 0x00000000000479c3 */ /* 0x00cea20000008800 */
        /* <DEDUP_REMOVED lines=12> */
[----:B--2---:R4:W2:Y:S01]  /*0bc0*/  SYNCS.EXCH.64 URZ, [UR4+0xb0], UR8 ;  /* 0x0000b00804ff75b2 */ /* 0x0048a20008000100 */
[----:B------:R4:W3:Y:S01]  /*0bd0*/  SYNCS.EXCH.64 URZ, [UR4+0xd0], UR6 ;  /* 0x0000d00604ff75b2 */ /* 0x0008e20008000100 */
[----:B------:R4:W1:Y:S01]  /*0be0*/  SYNCS.EXCH.64 URZ, [UR4+0xb8], UR8 ;  /* 0x0000b80804ff75b2 */ /* 0x0008620008000100 */
[----:B------:R4:W1:Y:S01]  /*0bf0*/  SYNCS.EXCH.64 URZ, [UR4+0xd8], UR6 ;  /* 0x0000d80604ff75b2 */ /* 0x0008620008000100 */
[----:B------:R4:W1:Y:S01]  /*0c00*/  SYNCS.EXCH.64 URZ, [UR4+0xc0], UR8 ;  /* 0x0000c00804ff75b2 */ /* 0x0008620008000100 */
[----:B------:R4:W1:Y:S01]  /*0c10*/  SYNCS.EXCH.64 URZ, [UR4+0xe0], UR6 ;  /* 0x0000e00604ff75b2 */ /* 0x0008620008000100 */
[----:B------:R4:W1:Y:S01]  /*0c20*/  SYNCS.EXCH.64 URZ, [UR4+0xc8], UR8 ;  /* 0x0000c80804ff75b2 */ /* 0x0008620008000100 */
[----:B------:R4:W1:Y:S02]  /*0c30*/  SYNCS.EXCH.64 URZ, [UR4+0xe8], UR6 ;  /* 0x0000e80604ff75b2 */ /* 0x0008640008000100 */
[----:B----4-:R-:W-:Y:S01]  /*0c40*/  NOP ;  /* 0x0000000000007918 */ /* 0x010fe20000000000 */
.L_x_13:
[----:B------:R-:W4:Y:S01]  /*0c50*/  SHFL.IDX PT, R2, R146, RZ, 0x1f ;  /* 0x00001fff92027589 */ /* 0x000f2200000e0000 */
[----:B------:R-:W1:Y:S01]  /*0c60*/  S2UR UR45, SR_CgaCtaId ;  /* 0x00000000002d79c3 */ /* 0x000e620000008800 */
[----:B------:R-:W-:Y:S01]  /*0c70*/  NOP ;  /* 0x0000000000007918 */ /* 0x000fe20000000000 */
[----:B----4-:R-:W-:-:S13]  /*0c80*/  ISETP.NE.AND P0, PT, R2, 0x3, PT ;  /* 0x000000030200780c */ /* 0x010fda0003f05270 */
[----:B-1----:R-:W-:Y:S05]  /*0c90*/  @P0 BRA `(.L_x_14) ;  /* 0x0000000000340947 */ /* 0x002fea0003800000 */
[----:B--23--:R-:W-:Y:S01]  /*0ca0*/  UMOV UR4, 0x400 ;  /* 0x0000040000047882 */ /* 0x00cfe20000000000 */
[----:B------:R-:W-:Y:S01]  /*0cb0*/  UMOV UR6, 0x20 ;  /* 0x0000002000067882 */ /* 0x000fe20000000000 */
[----:B------:R-:W-:Y:S02]  /*0cc0*/  ULEA UR4, UR45, UR4, 0x18 ;  /* 0x000000042d047291 */ /* 0x000fe4000f8ec0ff */
[----:B------:R-:W-:-:S04]  /*0cd0*/  UIADD3 UR6, UPT, UPT, -UR6, 0x100000, URZ ;  /* 0x0010000006067890 */ /* 0x000fc8000fffe1ff */
[----:B------:R-:W-:Y:S02]  /*0ce0*/  USHF.L.U32 UR7, UR6, 0xb, URZ ;  /* 0x0000000b06077899 */ /* 0x000fe400080006ff */
[----:B------:R-:W-:Y:S01]  /*0cf0*/  USHF.L.U32 UR6, UR6, 0x1, URZ ;  /* 0x0000000106067899 */ /* 0x000fe200080006ff */
[----:B------:R-:W-:Y:S01]  /*0d00*/  ELECT P0, URZ, PT ;  /* 0x0000000000ff782f */ /* 0x000fe20003800000 */
[----:B------:R-:W1:Y:S10]  /*0d10*/  FENCE.VIEW.ASYNC.S ;  /* 0x00000000000073c6 */ /* 0x000e740000000000 */
[----:B-1----:R1:W4:Y:S01]  /*0d20*/  SYNCS.EXCH.64 URZ, [UR4+0xf0], UR6 ;  /* 0x0000f00604ff75b2 */ /* 0x0023220008000100 */
[----:B------:R1:W2:Y:S01]  /*0d30*/  SYNCS.EXCH.64 URZ, [UR4+0x100], UR6 ;  /* 0x0001000604ff75b2 */ /* 0x0002a20008000100 */
[----:B------:R1:W3:Y:S01]  /*0d40*/  SYNCS.EXCH.64 URZ, [UR4+0xf8], UR6 ;  /* 0x0000f80604ff75b2 */ /* 0x0002e20008000100 */
[----:B------:R1:W1:Y:S01]  /*0d50*/  SYNCS.EXCH.64 URZ, [UR4+0x108], UR6 ;  /* 0x0001080604ff75b2 */ /* 0x0002620008000100 */
[----:B------:R-:W-:Y:S01]  /*0d60*/  NOP ;  /* 0x0000000000007918 */ /* 0x000fe20000000000 */
.L_x_14:
[----:B-123--:R-:W1:Y:S01]  /*0d70*/  LDCU UR4, c[0x0][0x36c] ;  /* 0x00006d80ff0477ac */ /* 0x00ee620008000800 */
[----:B------:R-:W-:Y:S01]  /*0d80*/  ISETP.NE.OR P3, PT, R0, 0x2, !P3 ;  /* 0x000000020000780c */ /* 0x000fe20005f65670 */
[----:B------:R-:W-:Y:S01]  /*0d90*/  NOP ;  /* 0x0000000000007918 */ /* 0x000fe20000000000 */
[----:B------:R-:W-:Y:S01]  /*0da0*/  LOP3.LUT R0, R158, 0x1f, RZ, 0xc0, !PT ;  /* 0x0000001f9e007812 */ /* 0x000fe200078ec0ff */
[----:B------:R-:W-:Y:S02]  /*0db0*/  UISETP.NE.AND UP4, UPT, UR17, URZ, UPT ;  /* 0x000000ff1100728c */ /* 0x000fe4000bf85270 */
[----:B-1----:R-:W-:-:S09]  /*0dc0*/  UISETP.EQ.U32.AND UP5, UPT, UR4, 0x1, UPT ;  /* 0x000000010400788c */ /* 0x002fd2000bfa2070 */
[----:B------:R-:W-:Y:S05]  /*0dd0*/  BRA.U !UP5, `(.L_x_15) ;  /* 0x000000010d087547 */ /* 0x000fea000b800000 */
[----:B----4-:R-:W-:Y:S01]  /*0de0*/  UCGABAR_ARV ;  /* 0x00000000000079c7 */ /* 0x010fe20008000000 */
[----:B------:R-:W-:Y:S05]  /*0df0*/  BRA `(.L_x_16) ;  /* 0x0000000000047947 */ /* 0x000fea0003800000 */
.L_x_15:
[----:B----4-:R-:W-:Y:S01]  /*0e00*/  NOP ;  /* 0x0000000000007918 */ /* 0x010fe20000000000 */
.L_x_16:
[----:B------:R-:W1:Y:S01]  /*0e10*/  S2UR UR7, SR_CTAID.X ;  /* 0x00000000000779c3 */ /* 0x000e620000002500 */
[----:B------:R-:W-:-:S05]  /*0e20*/  CS2R.32 R147, SR_CgaSize ;  /* 0x0000000000937805 */ /* 0x000fca0000008a00 */
[----:B------:R-:W-:-:S05]  /*0e30*/  IMAD R147, R147, -0xa0, RZ ;  /* 0xffffff6093937824 */ /* 0x000fca00078e02ff */
[----:B------:R-:W-:-:S14]  /*0e40*/  R2UR UR5, R147 ;  /* 0x00000000930572ca */ /* 0x000fdc00000e0000 */
[----:B------:R-:W2:Y:S01]  /*0e50*/  LDCU UR5, c[0x0][UR5+0x2b0] ;  /* 0x00005600050577ac */ /* 0x000ea20008000800 */
[----:B------:R-:W-:-:S05]  /*0e60*/  CS2R.32 R147, SR_CgaSize ;  /* 0x0000000000937805 */ /* 0x000fca0000008a00 */
[----:B------:R-:W-:-:S05]  /*0e70*/  IMAD R147, R147, -0xa0, RZ ;  /* 0xffffff6093937824 */ /* 0x000fca00078e02ff */
[----:B------:R-:W-:-:S14]  /*0e80*/  R2UR UR4, R147 ;  /* 0x00000000930472ca */ /* 0x000fdc00000e0000 */
[----:B------:R-:W3:Y:S01]  /*0e90*/  LDCU UR4, c[0x0][UR4+0x2b4] ;  /* 0x00005680040477ac */ /* 0x000ee20008000800 */
[----:B------:R-:W4:Y:S01]  /*0ea0*/  S2UR UR8, SR_CTAID.Y ;  /* 0x00000000000879c3 */ /* 0x000f220000002600 */
[----:B------:R-:W-:-:S05]  /*0eb0*/  CS2R.32 R147, SR_CgaSize ;  /* 0x0000000000937805 */ /* 0x000fca0000008a00 */
[----:B------:R-:W-:-:S05]  /*0ec0*/  IMAD R147, R147, -0xa0, RZ ;  /* 0xffffff6093937824 */ /* 0x000fca00078e02ff */
[----:B------:R-:W-:-:S14]  /*0ed0*/  R2UR UR9, R147 ;  /* 0x00000000930972ca */ /* 0x000fdc00000e0000 */
[----:B------:R-:W3:Y:S01]  /*0ee0*/  LDCU UR9, c[0x0][UR9+0x2a0] ;  /* 0x00005400090977ac */ /* 0x000ee20008000800 */
[----:B------:R-:W3:Y:S01]  /*0ef0*/  LDCU UR21, c[0x0][0xb24] ;  /* 0x00016480ff1577ac */ /* 0x000ee20008000800 */
[----:B------:R-:W1:Y:S01]  /*0f00*/  S2UR UR36, SR_CTAID.Z ;  /* 0x00000000002479c3 */ /* 0x000e620000002700 */
[----:B------:R-:W-:-:S05]  /*0f10*/  CS2R.32 R147, SR_CgaSize ;  /* 0x0000000000937805 */ /* 0x000fca0000008a00 */
[----:B------:R-:W-:-:S05]  /*0f20*/  IMAD R147, R147, -0xa0, RZ ;  /* 0xffffff6093937824 */ /* 0x000fca00078e02ff */
[----:B------:R-:W-:-:S14]  /*0f30*/  R2UR UR63, R147 ;  /* 0x00000000933f72ca */ /* 0x000fdc00000e0000 */
[----:B------:R-:W3:Y:S01]  /*0f40*/  LDCU UR63, c[0x0][UR63+0x2a4] ;  /* 0x000054803f3f77ac */ /* 0x000ee20008000800 */
[----:B------:R-:W3:Y:S01]  /*0f50*/  LDCU UR42, c[0x0][0xb24] ;  /* 0x00016480ff2a77ac */ /* 0x000ee20008000800 */
[----:B-1----:R-:W-:Y:S01]  /*0f60*/  I2FP.F32.U32 R3, UR7 ;  /* 0x0000000700037c45 */ /* 0x002fe20008201000 */
[----:B------:R-:W1:Y:S04]  /*0f70*/  LDCU UR28, c[0x0][0xb30] ;  /* 0x00016600ff1c77ac */ /* 0x000e680008000800 */
[----:B--2---:R-:W-:Y:S01]  /*0f80*/  FMUL R3, R3, UR5 ;  /* 0x0000000503037c20 */ /* 0x004fe20008400000 */
[----:B------:R-:W-:Y:S01]  /*0f90*/  USHF.L.U32 UR26, UR45, 0xd, URZ ;  /* 0x0000000d2d1a7899 */ /* 0x000fe200080006ff */
[----:B----4-:R-:W-:Y:S01]  /*0fa0*/  I2FP.F32.U32 R2, UR8 ;  /* 0x0000000800027c45 */ /* 0x010fe20008201000 */
[----:B---3--:R-:W-:-:S03]  /*0fb0*/  UISETP.GE.AND UP2, UPT, UR21, 0x1, UPT ;  /* 0x000000011500788c */ /* 0x008fc6000bf46270 */
[----:B------:R-:W2:Y:S01]  /*0fc0*/  F2I.U32.TRUNC.NTZ R3, R3 ;  /* 0x0000000300037305 */ /* 0x000ea2000020f000 */
[----:B------:R-:W-:Y:S01]  /*0fd0*/  UMOV UR16, UR7 ;  /* 0x0000000700107c82 */ /* 0x000fe20008000000 */
[----:B------:R-:W-:Y:S01]  /*0fe0*/  FMUL R2, R2, UR4 ;  /* 0x0000000402027c20 */ /* 0x000fe20008400000 */
[----:B------:R-:W-:-:S05]  /*0ff0*/  UMOV UR20, UR8 ;  /* 0x0000000800147c82 */ /* 0x000fca0008000000 */
[----:B------:R-:W3:Y:S01]  /*1000*/  F2I.U32.TRUNC.NTZ R2, R2 ;  /* 0x0000000200027305 */ /* 0x000ee2000020f000 */
[----:B--2---:R-:W-:Y:S02]  /*1010*/  R2UR UR4, R3 ;  /* 0x00000000030472ca */ /* 0x004fe400000e0000 */
[----:B---3--:R-:W-:Y:S02]  /*1020*/  R2UR UR6, R2 ;  /* 0x00000000020672ca */ /* 0x008fe400000e0000 */
[----:B------:R-:W-:-:S09]  /*1030*/  PRMT R2, RZ, 0x7610, R2 ;  /* 0x00007610ff027816 */ /* 0x000fd20000000002 */
[----:B------:R-:W-:-:S04]  /*1040*/  UIADD3 UR5, UPT, UPT, -UR4, URZ, URZ ;  /* 0x000000ff04057290 */ /* 0x000fc8000fffe1ff */
[----:B------:R-:W-:Y:S02]  /*1050*/  UIMAD UR5, UR9, UR5, UR7 ;  /* 0x00000005090572a4 */ /* 0x000fe4000f8e0207 */
[----:B------:R-:W-:-:S04]  /*1060*/  UIADD3 UR4, UPT, UPT, -UR6, URZ, URZ ;  /* 0x000000ff06047290 */ /* 0x000fc8000fffe1ff */
[----:B------:R-:W-:Y:S01]  /*1070*/  IMAD.U32 R147, RZ, RZ, UR5 ;  /* 0x00000005ff937e24 */ /* 0x000fe2000f8e00ff */
[----:B------:R-:W-:Y:S01]  /*1080*/  UIMAD UR63, UR63, UR4, UR8 ;  /* 0x000000043f3f72a4 */ /* 0x000fe2000f8e0208 */
[----:B-1----:R-:W-:Y:S11]  /*1090*/  BRA.U UP4, `(.L_x_17) ;  /* 0x0000000104287547 */ /* 0x002ff6000b800000 */
[----:B------:R-:W-:Y:S01]  /*10a0*/  R2UR UR4, R147 ;  /* 0x00000000930472ca */ /* 0x000fe200000e0000 */
[----:B------:R-:W-:Y:S02]  /*10b0*/  UISETP.NE.AND UP0, UPT, UR63, URZ, UPT ;  /* 0x000000ff3f00728c */ /* 0x000fe4000bf05270 */
[----:B------:R-:W-:-:S10]  /*10c0*/  UISETP.NE.AND UP1, UPT, UR63, 0x1, UPT ;  /* 0x000000013f00788c */ /* 0x000fd4000bf25270 */
[----:B------:R-:W-:-:S04]  /*10d0*/  UISETP.EQ.OR UP0, UPT, UR4, URZ, !UP0 ;  /* 0x000000ff0400728c */ /* 0x000fc8000c702670 */
[----:B------:R-:W-:Y:S02]  /*10e0*/  USEL UR5, URZ, 0x1, !UP0 ;  /* 0x00000001ff057887 */ /* 0x000fe4000c000000 */
[----:B------:R-:W-:Y:S02]  /*10f0*/  UISETP.NE.AND UP0, UPT, UR4, URZ, UPT ;  /* 0x000000ff0400728c */ /* 0x000fe4000bf05270 */
[----:B------:R-:W-:-:S04]  /*1100*/  USEL UR4, URZ, 0x2, UP1 ;  /* 0x00000002ff047887 */ /* 0x000fc80008800000 */
[----:B------:R-:W-:-:S04]  /*1110*/  USEL UR4, UR4, 0x2, UP0 ;  /* 0x0000000204047887 */ /* 0x000fc80008000000 */
[----:B------:R-:W-:-:S06]  /*1120*/  UIADD3 UR4, UPT, UPT, UR5, UR4, URZ ;  /* 0x0000000405047290 */ /* 0x000fcc000fffe0ff */
[----:B------:R-:W-:Y:S02]  /*1130*/  MOV R2, UR4 ;  /* 0x0000000400027c02 */ /* 0x000fe40008000f00 */
.L_x_17:
[----:B------:R-:W-:Y:S05]  /*1140*/  BRA.U !UP2, `(.L_x_18) ;  /* 0x000000010ad47547 */ /* 0x000fea000b800000 */
[----:B------:R-:W1:Y:S01]  /*1150*/  LDCU.128 UR12, c[0x0][0xb10] ;  /* 0x00016200ff0c77ac */ /* 0x000e620008000c00 */
[----:B------:R-:W2:Y:S01]  /*1160*/  LDCU UR6, c[0x0][0x370] ;  /* 0x00006e00ff0677ac */ /* 0x000ea20008000800 */
[----:B------:R-:W3:Y:S01]  /*1170*/  LDCU UR5, c[0x0][0x374] ;  /* 0x00006e80ff0577ac */ /* 0x000ee20008000800 */
[----:B------:R-:W4:Y:S01]  /*1180*/  LDCU UR27, c[0x0][0xb0c] ;  /* 0x00016180ff1b77ac */ /* 0x000f220008000800 */
[----:B------:R-:W4:Y:S01]  /*1190*/  LDCU UR4, c[0x0][0xb20] ;  /* 0x00016400ff0477ac */ /* 0x000f220008000800 */
[----:B------:R-:W4:Y:S01]  /*11a0*/  LDCU.64 UR8, c[0x0][0xb28] ;  /* 0x00016500ff0877ac */ /* 0x000f220008000a00 */
[----:B-1----:R-:W-:Y:S02]  /*11b0*/  UISETP.NE.AND UP0, UPT, UR14, 0x1, UPT ;  /* 0x000000010e00788c */ /* 0x002fe4000bf05270 */
[----:B---3--:R-:W-:Y:S02]  /*11c0*/  UIMAD.WIDE.U32 UR10, UR5, UR15, URZ ;  /* 0x0000000f050a72a5 */ /* 0x008fe4000f8e00ff */
[----:B--2---:R-:W-:-:S02]  /*11d0*/  UIMAD.WIDE.U32 UR22, UR6, UR12, URZ ;  /* 0x0000000c061672a5 */ /* 0x004fc4000f8e00ff */
[----:B----4-:R-:W-:Y:S02]  /*11e0*/  UISETP.NE.AND UP1, UPT, UR27, 0x1, UPT ;  /* 0x000000011b00788c */ /* 0x010fe4000bf25270 */
[----:B------:R-:W-:Y:S01]  /*11f0*/  UISETP.NE.AND UP2, UPT, UR21, 0x1, UPT ;  /* 0x000000011500788c */ /* 0x000fe2000bf45270 */
[----:B------:R-:W-:Y:S02]  /*1200*/  UMOV UR10, UR11 ;  /* 0x0000000b000a7c82 */ /* 0x000fe40008000000 */
[----:B------:R-:W-:Y:S01]  /*1210*/  UMOV UR22, UR23 ;  /* 0x0000001700167c82 */ /* 0x000fe20008000000 */
[----:B------:R-:W-:Y:S02]  /*1220*/  @UP0 USHF.R.U32.HI UR5, URZ, UR4, UR10 ;  /* 0x00000004ff050299 */ /* 0x000fe4000801160a */
[----:B------:R-:W-:Y:S02]  /*1230*/  UIMAD.WIDE.U32 UR24, UR20, UR15, URZ ;  /* 0x0000000f141872a5 */ /* 0x000fe4000f8e00ff */
[----:B------:R-:W-:-:S02]  /*1240*/  UIMAD.WIDE.U32 UR10, UR5, UR8, URZ ;  /* 0x00000008050a72a5 */ /* 0x000fc4000f8e00ff */
[----:B------:R-:W-:Y:S02]  /*1250*/  @UP1 USHF.R.U32.HI UR6, URZ, UR13, UR22 ;  /* 0x0000000dff061299 */ /* 0x000fe40008011616 */
[----:B------:R-:W-:Y:S02]  /*1260*/  UIMAD.WIDE.U32 UR18, UR16, UR12, URZ ;  /* 0x0000000c101272a5 */ /* 0x000fe4000f8e00ff */
[----:B------:R-:W-:Y:S01]  /*1270*/  UIMAD.WIDE.U32 UR22, UR6, UR8, URZ ;  /* 0x00000008061672a5 */ /* 0x000fe2000f8e00ff */
[----:B------:R-:W-:Y:S01]  /*1280*/  UMOV UR24, UR25 ;  /* 0x0000001900187c82 */ /* 0x000fe20008000000 */
[----:B------:R-:W-:Y:S01]  /*1290*/  UMOV UR10, UR11 ;  /* 0x0000000b000a7c82 */ /* 0x000fe20008000000 */
[----:B------:R-:W-:Y:S02]  /*12a0*/  USHF.R.U32.HI UR24, URZ, UR4, UR24 ;  /* 0x00000004ff187299 */ /* 0x000fe40008011618 */
[----:B------:R-:W-:Y:S02]  /*12b0*/  @UP2 USHF.R.U32.HI UR5, URZ, UR9, UR10 ;  /* 0x00000009ff052299 */ /* 0x000fe4000801160a */
[----:B------:R-:W-:Y:S01]  /*12c0*/  UMOV UR7, UR23 ;  /* 0x0000001700077c82 */ /* 0x000fe20008000000 */
[----:B------:R-:W-:Y:S01]  /*12d0*/  UMOV UR18, UR19 ;  /* 0x0000001300127c82 */ /* 0x000fe20008000000 */
[----:B------:R-:W-:-:S02]  /*12e0*/  @UP2 USHF.R.U32.HI UR6, URZ, UR9, UR7 ;  /* 0x00000009ff062299 */ /* 0x000fc40008011607 */
[----:B------:R-:W-:Y:S02]  /*12f0*/  USHF.R.U32.HI UR13, URZ, UR13, UR18 ;  /* 0x0000000dff0d7299 */ /* 0x000fe40008011612 */
[----:B------:R-:W-:Y:S02]  /*1300*/  USEL UR4, UR20, UR24, !UP0 ;  /* 0x0000001814047287 */ /* 0x000fe4000c000000 */
[----:B------:R-:W-:Y:S02]  /*1310*/  UIMAD UR7, UR5, UR21, URZ ;  /* 0x00000015050772a4 */ /* 0x000fe4000f8e02ff */
[----:B------:R-:W-:Y:S02]  /*1320*/  USEL UR5, UR16, UR13, !UP1 ;  /* 0x0000000d10057287 */ /* 0x000fe4000c800000 */
[----:B------:R-:W-:Y:S02]  /*1330*/  UIMAD UR12, UR6, UR21, URZ ;  /* 0x00000015060c72a4 */ /* 0x000fe4000f8e02ff */
[----:B------:R-:W-:-:S02]  /*1340*/  UISETP.GE.AND UP0, UPT, UR4, UR7, UPT ;  /* 0x000000070400728c */ /* 0x000fc4000bf06270 */
[----:B------:R-:W-:Y:S02]  /*1350*/  UIMAD.WIDE.U32 UR10, UR4, UR8, URZ ;  /* 0x00000008040a72a5 */ /* 0x000fe4000f8e00ff */
[----:B------:R-:W-:Y:S02]  /*1360*/  UISETP.GE.OR UP0, UPT, UR5, UR12, UP0 ;  /* 0x0000000c0500728c */ /* 0x000fe40008706670 */
[----:B------:R-:W-:Y:S02]  /*1370*/  UIMAD.WIDE.U32 UR12, UR5, UR8, URZ ;  /* 0x00000008050c72a5 */ /* 0x000fe4000f8e00ff */
[----:B------:R-:W-:Y:S01]  /*1380*/  UIADD3 UR10, UPT, UPT, -UR4, URZ, URZ ;  /* 0x000000ff040a7290 */ /* 0x000fe2000fffe1ff */
[----:B------:R-:W-:Y:S01]  /*1390*/  UMOV UR8, UR11 ;  /* 0x0000000b00087c82 */ /* 0x000fe20008000000 */
[----:B------:R-:W-:Y:S02]  /*13a0*/  UIADD3 UR11, UPT, UPT, -UR5, URZ, URZ ;  /* 0x000000ff050b7290 */ /* 0x000fe4000fffe1ff */
[----:B------:R-:W-:-:S03]  /*13b0*/  USHF.R.U32.HI UR8, URZ, UR9, UR8 ;  /* 0x00000009ff087299 */ /* 0x000fc60008011608 */
[----:B------:R-:W-:Y:S01]  /*13c0*/  @!UP0 UMOV UR7, UR13 ;  /* 0x0000000d00078c82 */ /* 0x000fe20008000000 */
[----:B------:R-:W-:Y:S02]  /*13d0*/  UIMAD UR20, UR14, UR10, UR20 ;  /* 0x0000000a0e1472a4 */ /* 0x000fe4000f8e0214 */
[----:B------:R-:W-:Y:S02]  /*13e0*/  USEL UR8, UR4, UR8, !UP2 ;  /* 0x0000000804087287 */ /* 0x000fe4000d000000 */
[----:B------:R-:W-:Y:S02]  /*13f0*/  @!UP0 USHF.R.U32.HI UR7, URZ, UR9, UR7 ;  /* 0x00000009ff078299 */ /* 0x000fe40008011607 */
[----:B------:R-:W-:Y:S02]  /*1400*/  UIADD3 UR9, UPT, UPT, -UR8, URZ, URZ ;  /* 0x000000ff08097290 */ /* 0x000fe4000fffe1ff */
[----:B------:R-:W-:Y:S02]  /*1410*/  @!UP0 USEL UR7, UR5, UR7, !UP2 ;  /* 0x0000000705078287 */ /* 0x000fe4000d000000 */
[----:B------:R-:W-:-:S02]  /*1420*/  UIMAD UR9, UR21, UR9, UR4 ;  /* 0x00000009150972a4 */ /* 0x000fc4000f8e0204 */
[----:B------:R-:W-:Y:S02]  /*1430*/  @!UP0 UIADD3 UR8, UPT, UPT, UR8, -UR7, URZ ;  /* 0x8000000708088290 */ /* 0x000fe4000fffe0ff */
[----:B------:R-:W-:Y:S02]  /*1440*/  @!UP0 UIMAD UR6, UR9, UR6, UR7 ;  /* 0x00000006090682a4 */ /* 0x000fe4000f8e0207 */
[----:B------:R-:W-:Y:S02]  /*1450*/  @!UP0 UIMAD UR4, UR8, UR21, UR5 ;  /* 0x00000015080482a4 */ /* 0x000fe4000f8e0205 */
[----:B------:R-:W-:Y:S02]  /*1460*/  UIMAD UR16, UR27, UR11, UR16 ;  /* 0x0000000b1b1072a4 */ /* 0x000fe4000f8e0210 */
[----:B------:R-:W-:Y:S01]  /*1470*/  UIMAD UR20, UR4, UR14, UR20 ;  /* 0x0000000e041472a4 */ /* 0x000fe2000f8e0214 */
[----:B------:R-:W-:Y:S02]  /*1480*/  @!UP0 UMOV UR5, UR6 ;  /* 0x0000000600058c82 */ /* 0x000fe40008000000 */
[----:B------:R-:W-:-:S12]  /*1490*/  UIMAD UR16, UR5, UR27, UR16 ;  /* 0x0000001b051072a4 */ /* 0x000fd8000f8e0210 */
.L_x_18:
[----:B------:R-:W-:Y:S02]  /*14a0*/  UISETP.NE.AND UP1, UPT, UR28, 0x1, UPT ;  /* 0x000000011c00788c */ /* 0x000fe4000bf25270 */
[----:B------:R-:W-:Y:S02]  /*14b0*/  UISETP.NE.AND UP0, UPT, UR17, 0x2, UPT ;  /* 0x000000021100788c */ /* 0x000fe4000bf05270 */
[----:B------:R-:W-:-:S05]  /*14c0*/  ULOP3.LUT UR21, UR26, 0x2000, URZ, 0xc0, !UPT ;  /* 0x000020001a157892 */ /* 0x000fca000f8ec0ff */
[----:B------:R-:W-:Y:S07]  /*14d0*/  BRA.U UP1, `(.L_x_19) ;  /* 0x0000000101447547 */ /* 0x000fee000b800000 */
[----:B------:R-:W1:Y:S01]  /*14e0*/  LDCU.128 UR8, c[0x0][0xb10] ;  /* 0x00016200ff0877ac */ /* 0x000e620008000c00 */
[----:B------:R-:W2:Y:S01]  /*14f0*/  LDCU UR12, c[0x0][0xb0c] ;  /* 0x00016180ff0c77ac */ /* 0x000ea20008000800 */
[----:B------:R-:W3:Y:S01]  /*1500*/  LDCU UR13, c[0x0][0xb20] ;  /* 0x00016400ff0d77ac */ /* 0x000ee20008000800 */
[----:B-1----:R-:W-:Y:S02]  /*1510*/  UIMAD.WIDE.U32 UR6, UR16, UR8, URZ ;  /* 0x00000008100672a5 */ /* 0x002fe4000f8e00ff */
[----:B------:R-:W-:Y:S02]  /*1520*/  UIMAD.WIDE.U32 UR4, UR20, UR11, URZ ;  /* 0x0000000b140472a5 */ /* 0x000fe4000f8e00ff */
[----:B--2---:R-:W-:Y:S02]  /*1530*/  UISETP.NE.AND UP2, UPT, UR12, 0x1, UPT ;  /* 0x000000010c00788c */ /* 0x004fe4000bf45270 */
[----:B------:R-:W-:Y:S01]  /*1540*/  UISETP.NE.AND UP1, UPT, UR10, 0x1, UPT ;  /* 0x000000010a00788c */ /* 0x000fe2000bf25270 */
[----:B------:R-:W-:-:S02]  /*1550*/  UMOV UR6, UR7 ;  /* 0x0000000700067c82 */ /* 0x000fc40008000000 */
[----:B------:R-:W-:Y:S01]  /*1560*/  UMOV UR4, UR5 ;  /* 0x0000000500047c82 */ /* 0x000fe20008000000 */
[----:B------:R-:W-:Y:S02]  /*1570*/  USHF.R.U32.HI UR6, URZ, UR9, UR6 ;  /* 0x00000009ff067299 */ /* 0x000fe40008011606 */
[----:B---3--:R-:W-:Y:S02]  /*1580*/  USHF.R.U32.HI UR4, URZ, UR13, UR4 ;  /* 0x0000000dff047299 */ /* 0x008fe40008011604 */
[----:B------:R-:W-:Y:S02]  /*1590*/  USEL UR5, UR16, UR6, !UP2 ;  /* 0x0000000610057287 */ /* 0x000fe4000d000000 */
[----:B------:R-:W-:-:S04]  /*15a0*/  USEL UR4, UR20, UR4, !UP1 ;  /* 0x0000000414047287 */ /* 0x000fc8000c800000 */
[----:B------:R-:W-:Y:S02]  /*15b0*/  UIADD3 UR6, UPT, UPT, UR5, -UR4, URZ ;  /* 0x8000000405067290 */ /* 0x000fe4000fffe0ff */
[----:B------:R-:W-:Y:S02]  /*15c0*/  UIADD3 UR4, UPT, UPT, -UR5, UR4, URZ ;  /* 0x0000000405047290 */ /* 0x000fe4000fffe1ff */
[----:B------:R-:W-:Y:S02]  /*15d0*/  UIMAD UR20, UR6, UR10, UR20 ;  /* 0x0000000a061472a4 */ /* 0x000fe4000f8e0214 */
[----:B------:R-:W-:-:S12]  /*15e0*/  UIMAD UR16, UR4, UR12, UR16 ;  /* 0x0000000c041072a4 */ /* 0x000fd8000f8e0210 */
.L_x_19:
[----:B------:R-:W-:Y:S05]  /*15f0*/  BRA.U !UP5, `(.L_x_20) ;  /* 0x000000010d0c7547 */ /* 0x000fea000b800000 */
[----:B------:R-:W-:Y:S01]  /*1600*/  UCGABAR_WAIT ;  /* 0x0000000000007dc7 */ /* 0x000fe20008000000 */
[----:B------:R-:W-:Y:S01]  /*1610*/  CCTL.IVALL ;  /* 0x00000000ff00798f */ /* 0x000fe20002000000 */
[----:B------:R-:W-:Y:S05]  /*1620*/  BRA `(.L_x_21) ;  /* 0x0000000000047947 */ /* 0x000fea0003800000 */
.L_x_20:
[----:B------:R-:W-:Y:S06]  /*1630*/  BAR.SYNC.DEFER_BLOCKING 0x0 ;  /* 0x0000000000007b1d */ /* 0x000fec0000010000 */
.L_x_21:
[----:B------:R-:W-:Y:S05]  /*1640*/  BRA.U UP0, `(.L_x_22) ;  /* 0x0000001500087547 */ /* 0x000fea000b800000 */
[----:B------:R-:W1:Y:S01]  /*1650*/  LDCU UR6, c[0x0][0x38c] ;  /* 0x00007180ff0677ac */ /* 0x000e620008000800 */
[----:B------:R-:W-:Y:S01]  /*1660*/  PLOP3.LUT P1, PT, PT, PT, UP3, 0x80, 0x8 ;  /* 0x000000000008781c */ /* 0x000fe20003f2f038 */
[----:B------:R-:W-:Y:S01]  /*1670*/  IMAD.MOV.U32 R12, RZ, RZ, 0x1 ;  /* 0x00000001ff0c7424 */ /* 0x000fe200078e00ff */
[----:B------:R-:W-:Y:S01]  /*1680*/  ISETP.EQ.OR P2, PT, R0, RZ, P3 ;  /* 0x000000ff0000720c */ /* 0x000fe20001f42670 */
[----:B------:R-:W-:Y:S01]  /*1690*/  UISETP.NE.AND UP1, UPT, UR17, URZ, UPT ;  /* 0x000000ff1100728c */ /* 0x000fe2000bf25270 */
[----:B------:R-:W-:Y:S02]  /*16a0*/  PLOP3.LUT P1, PT, P1, PT, PT, 0x8, 0x80 ;  /* 0x000000000080781c */ /* 0x000fe40000f2e170 */
[----:B------:R-:W-:Y:S01]  /*16b0*/  CS2R R10, SRZ ;  /* 0x00000000000a7805 */ /* 0x000fe2000001ff00 */
[----:B------:R-:W-:Y:S01]  /*16c0*/  IMAD.MOV.U32 R9, RZ, RZ, RZ ;  /* 0x000000ffff097224 */ /* 0x000fe200078e00ff */
[----:B------:R-:W2:Y:S01]  /*16d0*/  LDCU UR39, c[0x0][0x370] ;  /* 0x00006e00ff2777ac */ /* 0x000ea20008000800 */
[----:B------:R-:W-:Y:S01]  /*16e0*/  IMAD.MOV.U32 R8, RZ, RZ, 0x1 ;  /* 0x00000001ff087424 */ /* 0x000fe200078e00ff */
[----:B------:R-:W3:Y:S01]  /*16f0*/  LDCU.64 UR28, c[0x0][0x348] ;  /* 0x00006900ff1c77ac */ /* 0x000ee20008000a00 */
[----:B------:R-:W-:-:S02]  /*1700*/  USHF.R.U32.HI UR44, URZ, 0x7, UR21 ;  /* 0x00000007ff2c7899 */ /* 0x000fc40008011615 */
[----:B-1----:R-:W-:Y:S02]  /*1710*/  UIADD3 UR5, UPT, UPT, UR6, 0x7f, URZ ;  /* 0x0000007f06057890 */ /* 0x002fe4000fffe0ff */
[----:B------:R-:W-:Y:S02]  /*1720*/  UIADD3 UR46, UPT, UPT, UR6, 0xfe, URZ ;  /* 0x000000fe062e7890 */ /* 0x000fe4000fffe0ff */
[----:B------:R-:W-:Y:S01]  /*1730*/  USHF.R.S32.HI UR4, URZ, 0x1f, UR5 ;  /* 0x0000001fff047899 */ /* 0x000fe20008011405 */
[----:B------:R-:W1:Y:S03]  /*1740*/  LDCU UR38, c[0x0][0x374] ;  /* 0x00006e80ff2677ac */ /* 0x000e660008000800 */
[----:B------:R-:W-:Y:S02]  /*1750*/  ULEA.HI UR4, UR4, UR5, URZ, 0x7 ;  /* 0x0000000504047291 */ /* 0x000fe4000f8f38ff */
[----:B------:R-:W-:-:S02]  /*1760*/  USEL UR25, UR37, 0x2, UP1 ;  /* 0x0000000225197887 */ /* 0x000fc40008800000 */
[----:B------:R-:W-:Y:S02]  /*1770*/  USHF.R.S32.HI UR41, URZ, 0x7, UR4 ;  /* 0x00000007ff297899 */ /* 0x000fe40008011404 */
[----:B------:R-:W-:Y:S02]  /*1780*/  UIADD3 UR4, UPT, UPT, UR6, -0x1, URZ ;  /* 0xffffffff06047890 */ /* 0x000fe4000fffe0ff */
[----:B------:R-:W-:Y:S02]  /*1790*/  UISETP.LT.U32.AND UP0, UPT, UR41, 0x6, UPT ;  /* 0x000000062900788c */ /* 0x000fe4000bf01070 */
[----:B------:R-:W-:Y:S02]  /*17a0*/  UISETP.GE.U32.AND UP2, UPT, UR4, -0xff, UPT ;  /* 0xffffff010400788c */ /* 0x000fe4000bf46070 */
[----:B------:R-:W-:Y:S01]  /*17b0*/  USEL UR40, UR41, 0x6, UP0 ;  /* 0x0000000629287887 */ /* 0x000fe20008000000 */
[----:B------:R-:W-:-:S03]  /*17c0*/  UMOV UR5, URZ ;  /* 0x000000ff00057c82 */ /* 0x000fc60008000000 */
[----:B------:R-:W-:Y:S02]  /*17d0*/  UIADD3 UR24, UPT, UPT, UR40, -0x1, URZ ;  /* 0xffffffff28187890 */ /* 0x000fe4000fffe0ff */
[----:B------:R-:W-:-:S03]  /*17e0*/  UIADD3 UR43, UPT, UPT, UR41, -UR40, URZ ;  /* 0x80000028292b7290 */ /* 0x000fc6000fffe0ff */
[----:B------:R-:W-:-:S04]  /*17f0*/  @UP2 UIADD3 UR24, UPT, UPT, UR40, URZ, URZ ;  /* 0x000000ff28182290 */ /* 0x000fc8000fffe0ff */
[----:B-123--:R-:W-:-:S12]  /*1800*/  UIADD3 UR24, UPT, UPT, UR24, 0x1, URZ ;  /* 0x0000000118187890 */ /* 0x00efd8000fffe0ff */
.L_x_42:
[----:B------:R-:W-:Y:S01]  /*1810*/  UISETP.NE.AND UP0, UPT, UR45, URZ, UPT ;  /* 0x000000ff2d00728c */ /* 0x000fe2000bf05270 */
[----:B-1----:R-:W1:Y:S08]  /*1820*/  S2UR UR45, SR_CgaCtaId ;  /* 0x00000000002d79c3 */ /* 0x002e700000008800 */
[----:B------:R-:W-:Y:S05]  /*1830*/  BRA.U UP0, `(.L_x_23) ;  /* 0x0000000100347547 */ /* 0x000fea000b800000 */
[----:B------:R-:W2:Y:S01]  /*1840*/  S2R R0, SR_CgaCtaId ;  /* 0x0000000000007919 */ /* 0x000ea20000008800 */
[----:B------:R-:W-:Y:S02]  /*1850*/  MOV R3, 0x400 ;  /* 0x0000040000037802 */ /* 0x000fe40000000f00 */
[----:B------:R-:W-:Y:S02]  /*1860*/  SHF.L.U32 R2, R8, 0x1f, RZ ;  /* 0x0000001f08027819 */ /* 0x000fe400000006ff */
[----:B--2---:R-:W-:-:S05]  /*1870*/  LEA R0, R0, R3, 0x18 ;  /* 0x0000000300007211 */ /* 0x004fca00078ec0ff */
[----:B------:R-:W-:-:S04]  /*1880*/  IMAD R3, R9, 0x8, R0 ;  /* 0x0000000809037824 */ /* 0x000fc800078e0200 */
[----:B------:R-:W2:Y:S02]  /*1890*/  SYNCS.PHASECHK.TRANS64.TRYWAIT P0, [R3+URZ+0x100], R2 ;  /* 0x00010002030075a7 */ /* 0x000ea400080011ff */
[----:B--2---:R-:W-:Y:S05]  /*18a0*/  @!P0 BRA `(.L_x_24) ;  /* 0x00000070008c8947 */ /* 0x004fea0003800000 */
.L_x_114:
[----:B------:R-:W-:Y:S01]  /*18b0*/  VIADD R9, R9, 0x1 ;  /* 0x0000000109097836 */ /* 0x000fe20000000000 */
[----:B------:R2:W-:Y:S04]  /*18c0*/  SYNCS.ARRIVE.TRANS64.A1T0 RZ, [R3+URZ+0xf0], RZ ;  /* 0x0000f0ff03ff79a7 */ /* 0x0005e800081000ff */
[----:B------:R-:W-:-:S04]  /*18d0*/  ISETP.NE.AND P0, PT, R9, 0x2, PT ;  /* 0x000000020900780c */ /* 0x000fc80003f05270 */
[----:B------:R-:W-:Y:S02]  /*18e0*/  SEL R9, R9, RZ, P0 ;  /* 0x000000ff09097207 */ /* 0x000fe40000000000 */
[----:B--2---:R-:W-:-:S04]  /*18f0*/  SEL R3, RZ, 0x1, P0 ;  /* 0x00000001ff037807 */ /* 0x004fc80000000000 */
[----:B------:R-:W-:-:S07]  /*1900*/  LOP3.LUT R8, R8, R3, RZ, 0x3c, !PT ;  /* 0x0000000308087212 */ /* 0x000fce00078e3cff */
.L_x_23:
[----:B------:R-:W-:Y:S01]  /*1910*/  UMOV UR6, 0x400 ;  /* 0x0000040000067882 */ /* 0x000fe20000000000 */
[----:B------:R-:W-:Y:S01]  /*1920*/  SHF.L.U32 R0, R12, 0x1f, RZ ;  /* 0x0000001f0c007819 */ /* 0x000fe200000006ff */
[----:B-1----:R-:W-:Y:S02]  /*1930*/  ULEA UR6, UR45, UR6, 0x18 ;  /* 0x000000062d067291 */ /* 0x002fe4000f8ec0ff */
[----:B------:R-:W-:Y:S02]  /*1940*/  UISETP.GE.U32.AND UP0, UPT, UR46, 0xff, UPT ;  /* 0x000000ff2e00788c */ /* 0x000fe4000bf06070 */
[----:B------:R-:W-:Y:S02]  /*1950*/  ULEA UR4, UR5, UR6, 0x3 ;  /* 0x0000000605047291 */ /* 0x000fe4000f8e18ff */
[----:B------:R-:W-:Y:S02]  /*1960*/  USHF.L.U32 UR11, UR20, 0x7, URZ ;  /* 0x00000007140b7899 */ /* 0x000fe400080006ff */
[----:B------:R-:W-:Y:S01]  /*1970*/  ULEA UR35, UR16, UR44, 0x7 ;  /* 0x0000002c10237291 */ /* 0x000fe2000f8e38ff */
[----:B------:R-:W-:-:S04]  /*1980*/  UMOV UR13, URZ ;  /* 0x000000ff000d7c82 */ /* 0x000fc80008000000 */
[----:B------:R1:W2:Y:S01]  /*1990*/  SYNCS.PHASECHK.TRANS64.TRYWAIT P0, [UR4+0x30], R0 ;  /* 0x00003000ff0075a7 */ /* 0x0002a20008001104 */
[----:B------:R-:W-:Y:S06]  /*19a0*/  BRA.U !UP0, `(.L_x_25) ;  /* 0x0000000108bc7547 */ /* 0x000fec000b800000 */
[----:B------:R-:W-:Y:S01]  /*19b0*/  UMOV UR7, URZ ;  /* 0x000000ff00077c82 */ /* 0x000fe20008000000 */
[----:B------:R-:W-:-:S05]  /*19c0*/  UMOV UR4, UR5 ;  /* 0x0000000500047c82 */ /* 0x000fca0008000000 */
.L_x_31:
[----:B------:R-:W-:Y:S01]  /*19d0*/  ULEA UR33, UR4, UR6, 0x3 ;  /* 0x0000000604217291 */ /* 0x000fe2000f8e18ff */
[----:B--2---:R-:W-:Y:S01]  /*19e0*/  @!P3 MOV R2, 0x8000 ;  /* 0x000080000002b802 */ /* 0x004fe20000000f00 */
[----:B--2-4-:R-:W-:Y:S10]  /*19f0*/  @P0 BRA `(.L_x_26) ;  /* 0x00000000000c0947 */ /* 0x014ff40003800000 */
[----:B------:R-:W-:-:S04]  /*1a00*/  SHF.L.U32 R3, R12, 0x1f, RZ ;  /* 0x0000001f0c037819 */ /* 0x000fc800000006ff */
[----:B------:R-:W2:Y:S02]  /*1a10*/  SYNCS.PHASECHK.TRANS64.TRYWAIT P0, [UR33+0x30], R3 ;  /* 0x00003003ff0075a7 */ /* 0x000ea40008001121 */
[----:B--2---:R-:W-:Y:S05]  /*1a20*/  @!P0 BRA `(.L_x_27) ;  /* 0x0000007000408947 */ /* 0x004fea0003800000 */
.L_x_26:
[----:B------:R2:W-:Y:S01]  /*1a30*/  @!P3 SYNCS.ARRIVE.TRANS64 RZ, [UR33], R2 ;  /* 0x00000002ffffb9a7 */ /* 0x0005e20008000021 */
[----:B------:R-:W-:-:S04]  /*1a40*/  ULOP3.LUT UR5, UR25, 0x2, URZ, 0xfc, !UPT ;  /* 0x0000000219057892 */ /* 0x000fc8000f8efcff */
[----:B------:R-:W-:-:S09]  /*1a50*/  UISETP.NE.AND UP0, UPT, UR5, 0x2, UPT ;  /* 0x000000020500788c */ /* 0x000fd2000bf05270 */
[----:B------:R-:W-:Y:S05]  /*1a60*/  BRA.U UP0, `(.L_x_28) ;  /* 0x0000000100047547 */ /* 0x000fea000b800000 */
[----:B------:R-:W-:Y:S05]  /*1a70*/  BPT.TRAP 0x1 ;  /* 0x000000040000795c */ /* 0x000fea0000300000 */
.L_x_28:
[----:B------:R-:W-:Y:S04]  /*1a80*/  BSSY.RECONVERGENT B0, `(.L_x_29) ;  /* 0x0000003000007945 */ /* 0x000fe80003800200 */
[----:B------:R-:W-:Y:S05]  /*1a90*/  @P2 BRA `(.L_x_30) ;  /* 0x0000000000042947 */ /* 0x000fea0003800000 */
[----:B------:R-:W-:Y:S05]  /*1aa0*/  BPT.TRAP 0x1 ;  /* 0x000000040000795c */ /* 0x000fea0000300000 */
.L_x_30:
[----:B------:R-:W-:Y:S05]  /*1ab0*/  BSYNC.RECONVERGENT B0 ;  /* 0x0000000000007941 */ /* 0x000fea0003800200 */
.L_x_29:
[----:B------:R-:W-:Y:S02]  /*1ac0*/  UIADD3 UR5, UPT, UPT, UR4, 0x1, URZ ;  /* 0x0000000104057890 */ /* 0x000fe4000fffe0ff */
[----:B------:R-:W-:Y:S02]  /*1ad0*/  UIADD3 UR16, UP1, UPT, UR28, 0x80, URZ ;  /* 0x000000801c107890 */ /* 0x000fe4000ff3e0ff */
[----:B------:R-:W-:Y:S02]  /*1ae0*/  UISETP.NE.AND UP0, UPT, UR5, 0x6, UPT ;  /* 0x000000060500788c */ /* 0x000fe4000bf05270 */
[----:B------:R-:W-:Y:S02]  /*1af0*/  USHF.L.U32 UR34, UR7, 0x7, URZ ;  /* 0x0000000707227899 */ /* 0x000fe400080006ff */
[----:B------:R-:W-:Y:S02]  /*1b00*/  USEL UR9, URZ, 0x1, UP0 ;  /* 0x00000001ff097887 */ /* 0x000fe40008000000 */
[----:B------:R-:W-:-:S02]  /*1b10*/  USEL UR5, UR5, URZ, UP0 ;  /* 0x000000ff05057287 */ /* 0x000fc40008000000 */
[----:B------:R-:W-:Y:S02]  /*1b20*/  UIADD3 UR14, UP0, UPT, UR28, 0x180, URZ ;  /* 0x000001801c0e7890 */ /* 0x000fe4000ff1e0ff */
[----:B------:R-:W-:Y:S01]  /*1b30*/  ULEA UR8, UR5, UR6, 0x3 ;  /* 0x0000000605087291 */ /* 0x000fe2000f8e18ff */
[----:B------:R-:W-:Y:S01]  /*1b40*/  LOP3.LUT R12, R12, UR9, RZ, 0x3c, !PT ;  /* 0x000000090c0c7c12 */ /* 0x000fe2000f8e3cff */
[----:B------:R-:W-:Y:S02]  /*1b50*/  UIADD3.X UR17, UPT, UPT, URZ, UR29, URZ, UP1, !UPT ;  /* 0x0000001dff117290 */ /* 0x000fe40008ffe4ff */
[----:B------:R-:W-:Y:S01]  /*1b60*/  UIADD3.X UR15, UPT, UPT, URZ, UR29, URZ, UP0, !UPT ;  /* 0x0000001dff0f7290 */ /* 0x000fe200087fe4ff */
[----:B-1----:R-:W-:Y:S01]  /*1b70*/  SHF.L.U32 R0, R12, 0x1f, RZ ;  /* 0x0000001f0c007819 */ /* 0x002fe200000006ff */
[----:B------:R-:W-:Y:S01]  /*1b80*/  UMOV UR18, 0x0 ;  /* 0x0000000000127882 */ /* 0x000fe20000000000 */
[----:B------:R-:W-:Y:S01]  /*1b90*/  UMOV UR19, 0x10000000 ;  /* 0x1000000000137882 */ /* 0x000fe20000000000 */
[----:B------:R-:W-:Y:S01]  /*1ba0*/  UMOV UR12, UR36 ;  /* 0x00000024000c7c82 */ /* 0x000fe20008000000 */
[----:B------:R3:W4:Y:S01]  /*1bb0*/  SYNCS.PHASECHK.TRANS64.TRYWAIT P0, [UR8+0x30], R0 ;  /* 0x00003000ff0075a7 */ /* 0x0007220008001108 */
[----:B------:R-:W-:Y:S01]  /*1bc0*/  USHF.L.U32 UR8, UR4, 0xe, URZ ;  /* 0x0000000e04087899 */ /* 0x000fe200080006ff */
[----:B------:R-:W-:-:S02]  /*1bd0*/  UMOV UR9, UR33 ;  /* 0x0000002100097c82 */ /* 0x000fc40008000000 */
[----:B------:R-:W-:Y:S01]  /*1be0*/  UMOV UR4, 0x30000 ;  /* 0x0003000000047882 */ /* 0x000fe20000000000 */
[----:B------:R-:W-:Y:S02]  /*1bf0*/  ULOP3.LUT UR32, UR8, UR21, URZ, 0xfc, !UPT ;  /* 0x0000001508207292 */ /* 0x000fe4000f8efcff */
[----:B------:R-:W-:Y:S02]  /*1c00*/  UIADD3 UR8, UPT, UPT, UR6, 0x20400, UR8 ;  /* 0x0002040006087890 */ /* 0x000fe4000fffe008 */
[----:B------:R-:W-:Y:S01]  /*1c10*/  UIADD3 UR32, UPT, UPT, UR6, 0x8400, UR32 ;  /* 0x0000840006207890 */ /* 0x000fe2000fffe020 */
[----:B------:R-:W-:Y:S01]  /*1c20*/  UMOV UR10, UR34 ;  /* 0x00000022000a7c82 */ /* 0x000fe20008000000 */
[----:B------:R-:W-:Y:S01]  /*1c30*/  UIADD3 UR7, UPT, UPT, UR7, 0x1, URZ ;  /* 0x0000000107077890 */ /* 0x000fe2000fffe0ff */
[----:B------:R-:W-:-:S03]  /*1c40*/  UMOV UR13, UR24 ;  /* 0x00000018000d7c82 */ /* 0x000fc60008000000 */
[----:B------:R-:W-:-:S03]  /*1c50*/  UISETP.NE.AND UP0, UPT, UR7, UR24, UPT ;  /* 0x000000180700728c */ /* 0x000fc6000bf05270 */
[----:B------:R1:W-:Y:S01]  /*1c60*/  UTMALDG.3D.MULTICAST [UR32], [UR16], UR4, desc[UR18] ;  /* 0x00001220100073b4 */ /* 0x0003e20008011804 */
[----:B------:R3:W-:Y:S01]  /*1c70*/  UTMALDG.3D [UR8], [UR14], desc[UR18] ;  /* 0x000012080e0075b4 */ /* 0x0007e20008011000 */
[----:B-1----:R-:W-:-:S04]  /*1c80*/  UMOV UR4, UR5 ;  /* 0x0000000500047c82 */ /* 0x002fc80008000000 */
[----:B---3--:R-:W-:Y:S05]  /*1c90*/  BRA.U UP0, `(.L_x_31) ;  /* 0xfffffffd004c7547 */ /* 0x008fea000b83ffff */
.L_x_25:
[----:B------:R-:W-:Y:S01]  /*1ca0*/  ULEA UR4, UR5, UR6, 0x3 ;  /* 0x0000000605047291 */ /* 0x000fe2000f8e18ff */
[----:B-1----:R-:W-:Y:S01]  /*1cb0*/  SHF.L.U32 R0, R12, 0x1f, RZ ;  /* 0x0000001f0c007819 */ /* 0x002fe200000006ff */
[----:B------:R-:W-:Y:S01]  /*1cc0*/  @!P1 SYNCS.ARRIVE.TRANS64.A1T0 RZ, [UR6+0x88], RZ ;  /* 0x000088ffffff99a7 */ /* 0x000fe20008100006 */
[----:B------:R-:W-:-:S06]  /*1cd0*/  UISETP.GT.AND UP0, UPT, UR41, UR40, UPT ;  /* 0x000000282900728c */ /* 0x000fcc000bf04270 */
[----:B--2-4-:R1:W2:Y:S03]  /*1ce0*/  SYNCS.PHASECHK.TRANS64.TRYWAIT P0, [UR4+0x30], R0 ;  /* 0x00003000ff0075a7 */ /* 0x0142a60008001104 */
[----:B------:R-:W-:Y:S05]  /*1cf0*/  BRA.U !UP0, `(.L_x_32) ;  /* 0x0000000108c07547 */ /* 0x000fea000b800000 */
[----:B------:R-:W-:Y:S01]  /*1d00*/  UIADD3 UR26, UPT, UPT, UR43, UR13, URZ ;  /* 0x0000000d2b1a7290 */ /* 0x000fe2000fffe0ff */
[----:B------:R-:W-:-:S11]  /*1d10*/  UMOV UR4, UR5 ;  /* 0x0000000500047c82 */ /* 0x000fd60008000000 */
.L_x_38:
[----:B------:R-:W-:Y:S01]  /*1d20*/  ULEA UR17, UR4, UR6, 0x3 ;  /* 0x0000000604117291 */ /* 0x000fe2000f8e18ff */
[----:B--2---:R-:W-:Y:S01]  /*1d30*/  @!P3 MOV R2, 0x8000 ;  /* 0x000080000002b802 */ /* 0x004fe20000000f00 */
[----:B--2-4-:R-:W-:Y:S10]  /*1d40*/  @P0 BRA `(.L_x_33) ;  /* 0x00000000000c0947 */ /* 0x014ff40003800000 */
[----:B------:R-:W-:-:S04]  /*1d50*/  SHF.L.U32 R3, R12, 0x1f, RZ ;  /* 0x0000001f0c037819 */ /* 0x000fc800000006ff */
[----:B------:R-:W2:Y:S02]  /*1d60*/  SYNCS.PHASECHK.TRANS64.TRYWAIT P0, [UR17+0x30], R3 ;  /* 0x00003003ff0075a7 */ /* 0x000ea40008001111 */
[----:B--2---:R-:W-:Y:S05]  /*1d70*/  @!P0 BRA `(.L_x_34) ;  /* 0x0000006c00848947 */ /* 0x004fea0003800000 */
.L_x_33:
[----:B------:R2:W-:Y:S01]  /*1d80*/  @!P3 SYNCS.ARRIVE.TRANS64 RZ, [UR17], R2 ;  /* 0x00000002ffffb9a7 */ /* 0x0005e20008000011 */
[----:B------:R-:W-:-:S04]  /*1d90*/  ULOP3.LUT UR5, UR25, 0x2, URZ, 0xfc, !UPT ;  /* 0x0000000219057892 */ /* 0x000fc8000f8efcff */
[----:B------:R-:W-:-:S09]  /*1da0*/  UISETP.NE.AND UP0, UPT, UR5, 0x2, UPT ;  /* 0x000000020500788c */ /* 0x000fd2000bf05270 */
[----:B------:R-:W-:Y:S05]  /*1db0*/  BRA.U UP0, `(.L_x_35) ;  /* 0x0000000100047547 */ /* 0x000fea000b800000 */
[----:B------:R-:W-:Y:S05]  /*1dc0*/  BPT.TRAP 0x1 ;  /* 0x000000040000795c */ /* 0x000fea0000300000 */
.L_x_35:
[----:B------:R-:W-:Y:S04]  /*1dd0*/  BSSY.RECONVERGENT B0, `(.L_x_36) ;  /* 0x0000003000007945 */ /* 0x000fe80003800200 */
[----:B------:R-:W-:Y:S05]  /*1de0*/  @P2 BRA `(.L_x_37) ;  /* 0x0000000000042947 */ /* 0x000fea0003800000 */
[----:B------:R-:W-:Y:S05]  /*1df0*/  BPT.TRAP 0x1 ;  /* 0x000000040000795c */ /* 0x000fea0000300000 */
.L_x_37:
[----:B------:R-:W-:Y:S05]  /*1e00*/  BSYNC.RECONVERGENT B0 ;  /* 0x0000000000007941 */ /* 0x000fea0003800200 */
.L_x_36:
[----:B------:R-:W-:Y:S02]  /*1e10*/  UIADD3 UR5, UPT, UPT, UR4, 0x1, URZ ;  /* 0x0000000104057890 */ /* 0x000fe4000fffe0ff */
[----:B------:R-:W-:Y:S02]  /*1e20*/  UIADD3 UR14, UP1, UPT, UR28, 0x80, URZ ;  /* 0x000000801c0e7890 */ /* 0x000fe4000ff3e0ff */
[----:B------:R-:W-:Y:S02]  /*1e30*/  UISETP.NE.AND UP0, UPT, UR5, 0x6, UPT ;  /* 0x000000060500788c */ /* 0x000fe4000bf05270 */
[----:B------:R-:W-:Y:S02]  /*1e40*/  USHF.L.U32 UR18, UR13, 0x7, URZ ;  /* 0x000000070d127899 */ /* 0x000fe400080006ff */
[----:B------:R-:W-:Y:S02]  /*1e50*/  USEL UR8, URZ, 0x1, UP0 ;  /* 0x00000001ff087887 */ /* 0x000fe40008000000 */
[----:B------:R-:W-:-:S02]  /*1e60*/  USEL UR5, UR5, URZ, UP0 ;  /* 0x000000ff05057287 */ /* 0x000fc40008000000 */
[----:B------:R-:W-:Y:S02]  /*1e70*/  UIADD3 UR22, UP0, UPT, UR28, 0x180, URZ ;  /* 0x000001801c167890 */ /* 0x000fe4000ff1e0ff */
[----:B------:R-:W-:Y:S01]  /*1e80*/  LOP3.LUT R12, R12, UR8, RZ, 0x3c, !PT ;  /* 0x000000080c0c7c12 */ /* 0x000fe2000f8e3cff */
[----:B------:R-:W-:Y:S02]  /*1e90*/  USHF.L.U32 UR8, UR4, 0xe, URZ ;  /* 0x0000000e04087899 */ /* 0x000fe400080006ff */
[----:B------:R-:W-:Y:S01]  /*1ea0*/  ULEA UR7, UR5, UR6, 0x3 ;  /* 0x0000000605077291 */ /* 0x000fe2000f8e18ff */
[----:B-1----:R-:W-:Y:S01]  /*1eb0*/  SHF.L.U32 R0, R12, 0x1f, RZ ;  /* 0x0000001f0c007819 */ /* 0x002fe200000006ff */
[----:B------:R-:W-:Y:S02]  /*1ec0*/  ULOP3.LUT UR16, UR8, UR21, URZ, 0xfc, !UPT ;  /* 0x0000001508107292 */ /* 0x000fe4000f8efcff */
[----:B------:R-:W-:Y:S02]  /*1ed0*/  UIADD3.X UR15, UPT, UPT, URZ, UR29, URZ, UP1, !UPT ;  /* 0x0000001dff0f7290 */ /* 0x000fe40008ffe4ff */
[----:B------:R-:W-:-:S02]  /*1ee0*/  UIADD3 UR16, UPT, UPT, UR6, 0x8400, UR16 ;  /* 0x0000840006107890 */ /* 0x000fc4000fffe010 */
[----:B------:R-:W-:Y:S01]  /*1ef0*/  UIADD3 UR8, UPT, UPT, UR6, 0x20400, UR8 ;  /* 0x0002040006087890 */ /* 0x000fe2000fffe008 */
[----:B------:R3:W4:Y:S01]  /*1f00*/  SYNCS.PHASECHK.TRANS64.TRYWAIT P0, [UR7+0x30], R0 ;  /* 0x00003000ff0075a7 */ /* 0x0007220008001107 */
[----:B------:R-:W-:Y:S01]  /*1f10*/  UIADD3.X UR23, UPT, UPT, URZ, UR29, URZ, UP0, !UPT ;  /* 0x0000001dff177290 */ /* 0x000fe200087fe4ff */
[----:B------:R-:W-:Y:S01]  /*1f20*/  UMOV UR4, 0x30000 ;  /* 0x0003000000047882 */ /* 0x000fe20000000000 */
[----:B------:R-:W-:Y:S01]  /*1f30*/  UMOV UR30, 0x0 ;  /* 0x00000000001e7882 */ /* 0x000fe20000000000 */
[----:B------:R-:W-:Y:S01]  /*1f40*/  UMOV UR31, 0x10000000 ;  /* 0x10000000001f7882 */ /* 0x000fe20000000000 */
[----:B------:R-:W-:Y:S01]  /*1f50*/  UMOV UR19, UR35 ;  /* 0x0000002300137c82 */ /* 0x000fe20008000000 */
[----:B------:R-:W-:Y:S01]  /*1f60*/  UMOV UR20, UR36 ;  /* 0x0000002400147c82 */ /* 0x000fe20008000000 */
[----:B------:R-:W-:Y:S01]  /*1f70*/  UMOV UR12, UR36 ;  /* 0x00000024000c7c82 */ /* 0x000fe20008000000 */
[----:B------:R-:W-:Y:S01]  /*1f80*/  UMOV UR9, UR17 ;  /* 0x0000001100097c82 */ /* 0x000fe20008000000 */
[----:B------:R-:W-:Y:S01]  /*1f90*/  UMOV UR10, UR18 ;  /* 0x00000012000a7c82 */ /* 0x000fe20008000000 */
[----:B------:R1:W-:Y:S01]  /*1fa0*/  UTMALDG.3D.MULTICAST [UR16], [UR14], UR4, desc[UR30] ;  /* 0x00001e100e0073b4 */ /* 0x0003e20008011804 */
[----:B------:R-:W-:-:S04]  /*1fb0*/  UIADD3 UR13, UPT, UPT, UR13, 0x1, URZ ;  /* 0x000000010d0d7890 */ /* 0x000fc8000fffe0ff */
[----:B------:R-:W-:Y:S01]  /*1fc0*/  UISETP.NE.AND UP0, UPT, UR13, UR26, UPT ;  /* 0x0000001a0d00728c */ /* 0x000fe2000bf05270 */
[----:B------:R3:W-:Y:S01]  /*1fd0*/  UTMALDG.3D [UR8], [UR22], desc[UR30] ;  /* 0x00001e08160075b4 */ /* 0x0007e20008011000 */
[----:B-1----:R-:W-:-:S07]  /*1fe0*/  UMOV UR4, UR5 ;  /* 0x0000000500047c82 */ /* 0x002fce0008000000 */
[----:B---3--:R-:W-:Y:S05]  /*1ff0*/  BRA.U UP0, `(.L_x_38) ;  /* 0xfffffffd00487547 */ /* 0x008fea000b83ffff */
.L_x_32:
[C---:B------:R-:W-:Y:S01]  /*2000*/  LEA R3, R11.reuse, UR6, 0x3 ;  /* 0x000000060b037c11 */ /* 0x040fe2000f8e18ff */
[----:B------:R-:W-:Y:S01]  /*2010*/  NOP ;  /* 0x0000000000007918 */ /* 0x000fe20000000000 */
[----:B-1----:R-:W-:Y:S02]  /*2020*/  SHF.L.U32 R0, R10, 0x1f, RZ ;  /* 0x0000001f0a007819 */ /* 0x002fe400000006ff */
[----:B------:R-:W-:Y:S02]  /*2030*/  LEA R5, R11, UR6, 0x4 ;  /* 0x000000060b057c11 */ /* 0x000fe4000f8e20ff */
[----:B--2-4-:R-:W1:Y:S02]  /*2040*/  SYNCS.PHASECHK.TRANS64.TRYWAIT P0, [R3+URZ+0x90], R0 ;  /* 0x00009000030075a7 */ /* 0x014e6400080011ff */
[----:B-1----:R-:W-:Y:S05]  /*2050*/  @!P0 BRA `(.L_x_39) ;  /* 0x0000006800e48947 */ /* 0x002fea0003800000 */
.L_x_117:
[----:B------:R-:W2:Y:S01]  /*2060*/  LDS.128 R4, [R5+0x120] ;  /* 0x0001200005047984 */ /* 0x000ea20000000c00 */
[----:B------:R-:W-:Y:S01]  /*2070*/  UISETP.GE.AND UP0, UPT, UR42, 0x1, UPT ;  /* 0x000000012a00788c */ /* 0x000fe2000bf06270 */
[----:B------:R-:W-:Y:S01]  /*2080*/  @!PT LDS RZ, [RZ] ;  /* 0x00000000fffff984 */ /* 0x000fe20000000800 */
[----:B------:R-:W-:Y:S01]  /*2090*/  @!PT LDS RZ, [RZ] ;  /* 0x00000000fffff984 */ /* 0x000fe20000000800 */
[----:B------:R-:W-:Y:S01]  /*20a0*/  @!PT LDS RZ, [RZ] ;  /* 0x00000000fffff984 */ /* 0x000fe20000000800 */
[----:B------:R-:W-:Y:S01]  /*20b0*/  @!PT LDS RZ, [RZ] ;  /* 0x00000000fffff984 */ /* 0x000fe20000000800 */
[----:B------:R3:W-:Y:S06]  /*20c0*/  MEMBAR.ALL.CTA ;  /* 0x0000000000007992 */ /* 0x0007ec0000008000 */
[----:B---3--:R-:W3:Y:S01]  /*20d0*/  FENCE.VIEW.ASYNC.S ;  /* 0x00000000000073c6 */ /* 0x008ee20000000000 */
[----:B--2---:R-:W-:-:S13]  /*20e0*/  LOP3.LUT P0, RZ, R6, 0x1, RZ, 0xc0, !PT ;  /* 0x0000000106ff7812 */ /* 0x004fda000780c0ff */
[----:B---3--:R-:W-:Y:S01]  /*20f0*/  VOTEU.ANY UP1, P0 ;  /* 0x0000000000ff7886 */ /* 0x008fe20000020100 */
[----:B------:R-:W-:-:S13]  /*2100*/  PLOP3.LUT P0, PT, PT, PT, UP1, 0x80, 0x8 ;  /* 0x000000000008781c */ /* 0x000fda0003f0f018 */
[----:B-1----:R-:W-:Y:S02]  /*2110*/  @P0 LOP3.LUT R0, R5, 0xffff, RZ, 0xc0, !PT ;  /* 0x0000ffff05000812 */ /* 0x002fe400078ec0ff */
[----:B------:R-:W-:Y:S02]  /*2120*/  @P0 MOV R2, R4 ;  /* 0x0000000400020202 */ /* 0x000fe40000000f00 */
[----:B------:R-:W-:Y:S01]  /*2130*/  @P0 R2UR UR7, R0 ;  /* 0x00000000000702ca */ /* 0x000fe200000e0000 */
[----:B------:R-:W-:Y:S01]  /*2140*/  VIADD R0, R3, 0xa0 ;  /* 0x000000a003007836 */ /* 0x000fe20000000000 */
[----:B------:R-:W-:Y:S02]  /*2150*/  @P0 SHF.R.U32.HI R4, RZ, 0x10, R5 ;  /* 0x00000010ff040819 */ /* 0x000fe40000011605 */
[----:B------:R-:W-:Y:S02]  /*2160*/  @P0 R2UR UR8, R2 ;  /* 0x00000000020802ca */ /* 0x000fe400000e0000 */
[----:B------:R-:W-:-:S02]  /*2170*/  PRMT R0, RZ, 0x654, R0 ;  /* 0x00000654ff007816 */ /* 0x000fc40000000000 */
[----:B------:R-:W-:Y:S02]  /*2180*/  @P0 R2UR UR4, R4 ;  /* 0x00000000040402ca */ /* 0x000fe400000e0000 */
[----:B------:R1:W-:Y:S03]  /*2190*/  SYNCS.ARRIVE.TRANS64.RED.A1T0 RZ, [R0+URZ], RZ ;  /* 0x000000ff00ff79a7 */ /* 0x0003e600081004ff */
[----:B------:R-:W-:-:S04]  /*21a0*/  @UP1 UMOV UR27, UR7 ;  /* 0x00000007001b1c82 */ /* 0x000fc80008000000 */
[----:B------:R-:W-:-:S04]  /*21b0*/  @UP1 UMOV UR37, UR8 ;  /* 0x0000000800251c82 */ /* 0x000fc80008000000 */
[----:B------:R-:W-:Y:S01]  /*21c0*/  @UP1 UMOV UR36, UR4 ;  /* 0x0000000400241c82 */ /* 0x000fe20008000000 */
[----:B------:R-:W-:Y:S05]  /*21d0*/  BRA.U !UP0, `(.L_x_40) ;  /* 0x0000000108d47547 */ /* 0x000fea000b800000 */
[----:B------:R-:W2:Y:S01]  /*21e0*/  LDCU.128 UR12, c[0x0][0xb10] ;  /* 0x00016200ff0c77ac */ /* 0x000ea20008000c00 */
[----:B------:R-:W3:Y:S01]  /*21f0*/  LDCU UR26, c[0x0][0xb20] ;  /* 0x00016400ff1a77ac */ /* 0x000ee20008000800 */
[----:B------:R-:W4:Y:S01]  /*2200*/  LDCU UR20, c[0x0][0xb0c] ;  /* 0x00016180ff1477ac */ /* 0x000f220008000800 */
[----:B------:R-:W1:Y:S01]  /*2210*/  LDCU.64 UR10, c[0x0][0xb28] ;  /* 0x00016500ff0a77ac */ /* 0x000e620008000a00 */
[----:B------:R-:W-:Y:S02]  /*2220*/  UISETP.NE.AND UP3, UPT, UR42, 0x1, UPT ;  /* 0x000000012a00788c */ /* 0x000fe4000bf65270 */
[----:B--2---:R-:W-:Y:S02]  /*2230*/  UIMAD.WIDE.U32 UR16, UR38, UR15, URZ ;  /* 0x0000000f261072a5 */ /* 0x004fe4000f8e00ff */
[----:B------:R-:W-:Y:S02]  /*2240*/  UIMAD.WIDE.U32 UR8, UR39, UR12, URZ ;  /* 0x0000000c270872a5 */ /* 0x000fe4000f8e00ff */
[----:B------:R-:W-:-:S02]  /*2250*/  UISETP.NE.AND UP0, UPT, UR14, 0x1, UPT ;  /* 0x000000010e00788c */ /* 0x000fc4000bf05270 */
[----:B------:R-:W-:Y:S01]  /*2260*/  UIMAD.WIDE.U32 UR22, UR27, UR15, URZ ;  /* 0x0000000f1b1672a5 */ /* 0x000fe2000f8e00ff */
[----:B------:R-:W-:Y:S02]  /*2270*/  UMOV UR16, UR17 ;  /* 0x0000001100107c82 */ /* 0x000fe40008000000 */
[----:B------:R-:W-:Y:S01]  /*2280*/  UMOV UR8, UR9 ;  /* 0x0000000900087c82 */ /* 0x000fe20008000000 */
[----:B---3--:R-:W-:Y:S02]  /*2290*/  USHF.R.U32.HI UR16, URZ, UR26, UR16 ;  /* 0x0000001aff107299 */ /* 0x008fe40008011610 */
[----:B----4-:R-:W-:Y:S02]  /*22a0*/  UISETP.NE.AND UP2, UPT, UR20, 0x1, UPT ;  /* 0x000000011400788c */ /* 0x010fe4000bf45270 */
[----:B------:R-:W-:Y:S02]  /*22b0*/  USHF.R.U32.HI UR8, URZ, UR13, UR8 ;  /* 0x0000000dff087299 */ /* 0x000fe40008011608 */
[----:B------:R-:W-:-:S02]  /*22c0*/  USEL UR7, UR38, UR16, !UP0 ;  /* 0x0000001026077287 */ /* 0x000fc4000c000000 */
[----:B------:R-:W-:Y:S02]  /*22d0*/  USEL UR8, UR39, UR8, !UP2 ;  /* 0x0000000827087287 */ /* 0x000fe4000d000000 */
[----:B-1----:R-:W-:Y:S01]  /*22e0*/  UIMAD.WIDE.U32 UR16, UR7, UR10, URZ ;  /* 0x0000000a071072a5 */ /* 0x002fe2000f8e00ff */
[----:B------:R-:W-:Y:S01]  /*22f0*/  UMOV UR4, UR23 ;  /* 0x0000001700047c82 */ /* 0x000fe20008000000 */
[----:B------:R-:W-:Y:S02]  /*2300*/  UIMAD.WIDE.U32 UR18, UR37, UR12, URZ ;  /* 0x0000000c251272a5 */ /* 0x000fe4000f8e00ff */
[----:B------:R-:W-:-:S03]  /*2310*/  UIMAD.WIDE.U32 UR22, UR8, UR10, URZ ;  /* 0x0000000a081672a5 */ /* 0x000fc6000f8e00ff */
[----:B------:R-:W-:Y:S01]  /*2320*/  UMOV UR16, UR17 ;  /* 0x0000001100107c82 */ /* 0x000fe20008000000 */
[----:B------:R-:W-:Y:S02]  /*2330*/  USHF.R.U32.HI UR4, URZ, UR26, UR4 ;  /* 0x0000001aff047299 */ /* 0x000fe40008011604 */
[----:B------:R-:W-:Y:S01]  /*2340*/  @UP3 USHF.R.U32.HI UR7, URZ, UR11, UR16 ;  /* 0x0000000bff073299 */ /* 0x000fe20008011610 */
[----:B------:R-:W-:Y:S01]  /*2350*/  UMOV UR18, UR19 ;  /* 0x0000001300127c82 */ /* 0x000fe20008000000 */
[----:B------:R-:W-:Y:S01]  /*2360*/  UMOV UR22, UR23 ;  /* 0x0000001700167c82 */ /* 0x000fe20008000000 */
[----:B------:R-:W-:Y:S02]  /*2370*/  USHF.R.U32.HI UR13, URZ, UR13, UR18 ;  /* 0x0000000dff0d7299 */ /* 0x000fe40008011612 */
[----:B------:R-:W-:Y:S02]  /*2380*/  USEL UR4, UR27, UR4, !UP0 ;  /* 0x000000041b047287 */ /* 0x000fe4000c000000 */
[----:B------:R-:W-:-:S02]  /*2390*/  @UP3 USHF.R.U32.HI UR8, URZ, UR11, UR22 ;  /* 0x0000000bff083299 */ /* 0x000fc40008011616 */
[----:B------:R-:W-:Y:S02]  /*23a0*/  UIMAD UR9, UR42, UR7, URZ ;  /* 0x000000072a0972a4 */ /* 0x000fe4000f8e02ff */
[----:B------:R-:W-:Y:S02]  /*23b0*/  USEL UR7, UR37, UR13, !UP2 ;  /* 0x0000000d25077287 */ /* 0x000fe4000d000000 */
[----:B------:R-:W-:Y:S02]  /*23c0*/  UIMAD UR12, UR42, UR8, URZ ;  /* 0x000000082a0c72a4 */ /* 0x000fe4000f8e02ff */
[----:B------:R-:W-:Y:S02]  /*23d0*/  UISETP.GE.AND UP0, UPT, UR4, UR9, UPT ;  /* 0x000000090400728c */ /* 0x000fe4000bf06270 */
[----:B------:R-:W-:Y:S02]  /*23e0*/  UIMAD.WIDE.U32 UR16, UR4, UR10, URZ ;  /* 0x0000000a041072a5 */ /* 0x000fe4000f8e00ff */
[----:B------:R-:W-:-:S02]  /*23f0*/  UISETP.GE.OR UP0, UPT, UR7, UR12, UP0 ;  /* 0x0000000c0700728c */ /* 0x000fc40008706670 */
        /* <DEDUP_REMOVED lines=19> */
.L_x_40:
[----:B------:R-:W2:Y:S02]  /*2530*/  LDCU UR4, c[0x0][0xb30] ;  /* 0x00016600ff0477ac */ /* 0x000ea40008000800 */
[----:B--2---:R-:W-:-:S09]  /*2540*/  UISETP.NE.AND UP0, UPT, UR4, 0x1, UPT ;  /* 0x000000010400788c */ /* 0x004fd2000bf05270 */
[----:B------:R-:W-:Y:S05]  /*2550*/  BRA.U UP0, `(.L_x_41) ;  /* 0x0000000100447547 */ /* 0x000fea000b800000 */
[----:B------:R-:W2:Y:S01]  /*2560*/  LDCU.128 UR12, c[0x0][0xb10] ;  /* 0x00016200ff0c77ac */ /* 0x000ea20008000c00 */
[----:B------:R-:W3:Y:S01]  /*2570*/  LDCU UR16, c[0x0][0xb0c] ;  /* 0x00016180ff1077ac */ /* 0x000ee20008000800 */
[----:B------:R-:W4:Y:S01]  /*2580*/  LDCU UR17, c[0x0][0xb20] ;  /* 0x00016400ff1177ac */ /* 0x000f220008000800 */
[----:B--2---:R-:W-:Y:S02]  /*2590*/  UIMAD.WIDE.U32 UR10, UR37, UR12, URZ ;  /* 0x0000000c250a72a5 */ /* 0x004fe4000f8e00ff */
[----:B------:R-:W-:Y:S02]  /*25a0*/  UIMAD.WIDE.U32 UR8, UR27, UR15, URZ ;  /* 0x0000000f1b0872a5 */ /* 0x000fe4000f8e00ff */
[----:B---3--:R-:W-:Y:S02]  /*25b0*/  UISETP.NE.AND UP2, UPT, UR16, 0x1, UPT ;  /* 0x000000011000788c */ /* 0x008fe4000bf45270 */
[----:B------:R-:W-:Y:S01]  /*25c0*/  UISETP.NE.AND UP0, UPT, UR14, 0x1, UPT ;  /* 0x000000010e00788c */ /* 0x000fe2000bf05270 */
[----:B------:R-:W-:-:S02]  /*25d0*/  UMOV UR7, UR11 ;  /* 0x0000000b00077c82 */ /* 0x000fc40008000000 */
[----:B------:R-:W-:Y:S01]  /*25e0*/  UMOV UR4, UR9 ;  /* 0x0000000900047c82 */ /* 0x000fe20008000000 */
[----:B------:R-:W-:Y:S02]  /*25f0*/  USHF.R.U32.HI UR7, URZ, UR13, UR7 ;  /* 0x0000000dff077299 */ /* 0x000fe40008011607 */
[----:B----4-:R-:W-:Y:S02]  /*2600*/  USHF.R.U32.HI UR4, URZ, UR17, UR4 ;  /* 0x00000011ff047299 */ /* 0x010fe40008011604 */
[----:B------:R-:W-:Y:S02]  /*2610*/  USEL UR7, UR37, UR7, !UP2 ;  /* 0x0000000725077287 */ /* 0x000fe4000d000000 */
[----:B------:R-:W-:-:S04]  /*2620*/  USEL UR4, UR27, UR4, !UP0 ;  /* 0x000000041b047287 */ /* 0x000fc8000c000000 */
[----:B------:R-:W-:Y:S02]  /*2630*/  UIADD3 UR8, UPT, UPT, UR7, -UR4, URZ ;  /* 0x8000000407087290 */ /* 0x000fe4000fffe0ff */
[----:B------:R-:W-:Y:S02]  /*2640*/  UIADD3 UR4, UPT, UPT, -UR7, UR4, URZ ;  /* 0x0000000407047290 */ /* 0x000fe4000fffe1ff */
[----:B------:R-:W-:Y:S02]  /*2650*/  UIMAD UR27, UR8, UR14, UR27 ;  /* 0x0000000e081b72a4 */ /* 0x000fe4000f8e021b */
[----:B------:R-:W-:-:S12]  /*2660*/  UIMAD UR37, UR4, UR16, UR37 ;  /* 0x00000010042572a4 */ /* 0x000fd8000f8e0225 */
.L_x_41:
[----:B------:R-:W-:Y:S01]  /*2670*/  VIADD R11, R11, 0x1 ;  /* 0x000000010b0b7836 */ /* 0x000fe20000000000 */
[----:B------:R-:W-:Y:S01]  /*2680*/  R2UR UR4, R147 ;  /* 0x00000000930472ca */ /* 0x000fe200000e0000 */
[----:B------:R-:W-:Y:S01]  /*2690*/  UIADD3 UR20, UPT, UPT, UR27, UR63, URZ ;  /* 0x0000003f1b147290 */ /* 0x000fe2000fffe0ff */
[----:B------:R-:W-:Y:S02]  /*26a0*/  PLOP3.LUT P1, PT, PT, PT, PT, 0x80, 0x8 ;  /* 0x000000000008781c */ /* 0x000fe40003f2f070 */
[----:B------:R-:W-:-:S04]  /*26b0*/  ISETP.NE.AND P0, PT, R11, 0x2, PT ;  /* 0x000000020b00780c */ /* 0x000fc80003f05270 */
[----:B------:R-:W-:Y:S02]  /*26c0*/  SEL R3, RZ, 0x1, P0 ;  /* 0x00000001ff037807 */ /* 0x000fe40000000000 */
[----:B------:R-:W-:Y:S02]  /*26d0*/  SEL R11, R11, RZ, P0 ;  /* 0x000000ff0b0b7207 */ /* 0x000fe40000000000 */
[----:B------:R-:W-:Y:S01]  /*26e0*/  LOP3.LUT R10, R10, R3, RZ, 0x3c, !PT ;  /* 0x000000030a0a7212 */ /* 0x000fe200078e3cff */
[----:B------:R-:W-:Y:S01]  /*26f0*/  UIADD3 UR16, UPT, UPT, UR37, UR4, URZ ;  /* 0x0000000425107290 */ /* 0x000fe2000fffe0ff */
[----:B------:R-:W-:Y:S11]  /*2700*/  BRA.U UP1, `(.L_x_42) ;  /* 0xfffffff101407547 */ /* 0x000ff6000b83ffff */
[----:B------:R-:W-:Y:S01]  /*2710*/  UIADD3 UR7, UPT, UPT, UR6, 0x30, URZ ;  /* 0x0000003006077890 */ /* 0x000fe2000fffe0ff */
[----:B------:R-:W-:-:S03]  /*2720*/  SHF.L.U32 R3, R12, 0x1f, RZ ;  /* 0x0000001f0c037819 */ /* 0x000fc600000006ff */
[----:B------:R-:W-:-:S09]  /*2730*/  ULEA UR4, UR5, UR7, 0x3 ;  /* 0x0000000705047291 */ /* 0x000fd2000f8e18ff */
[----:B------:R-:W2:Y:S02]  /*2740*/  SYNCS.PHASECHK.TRANS64.TRYWAIT P0, [UR4], R3 ;  /* 0x00000003ff0075a7 */ /* 0x000ea40008001104 */
[----:B--2---:R-:W-:Y:S05]  /*2750*/  @!P0 BRA `(.L_x_43) ;  /* 0x0000006400388947 */ /* 0x004fea0003800000 */
.L_x_119:
[----:B------:R-:W-:-:S04]  /*2760*/  UIADD3 UR4, UPT, UPT, UR5, 0x1, URZ ;  /* 0x0000000105047890 */ /* 0x000fc8000fffe0ff */
[----:B------:R-:W-:-:S04]  /*2770*/  UISETP.NE.AND UP0, UPT, UR4, 0x6, UPT ;  /* 0x000000060400788c */ /* 0x000fc8000bf05270 */
[----:B------:R-:W-:Y:S02]  /*2780*/  USEL UR6, URZ, 0x1, UP0 ;  /* 0x00000001ff067887 */ /* 0x000fe40008000000 */
[----:B------:R-:W-:-:S04]  /*2790*/  USEL UR4, UR4, URZ, UP0 ;  /* 0x000000ff04047287 */ /* 0x000fc80008000000 */
[----:B------:R-:W-:Y:S01]  /*27a0*/  ULEA UR5, UR4, UR7, 0x3 ;  /* 0x0000000704057291 */ /* 0x000fe2000f8e18ff */
[----:B------:R-:W-:-:S04]  /*27b0*/  LOP3.LUT R2, R12, UR6, RZ, 0x3c, !PT ;  /* 0x000000060c027c12 */ /* 0x000fc8000f8e3cff */
[----:B-1----:R-:W-:-:S04]  /*27c0*/  SHF.L.U32 R3, R2, 0x1f, RZ ;  /* 0x0000001f02037819 */ /* 0x002fc800000006ff */
[----:B------:R-:W1:Y:S02]  /*27d0*/  SYNCS.PHASECHK.TRANS64.TRYWAIT P0, [UR5], R3 ;  /* 0x00000003ff0075a7 */ /* 0x000e640008001105 */
[----:B-1----:R-:W-:Y:S05]  /*27e0*/  @!P0 BRA `(.L_x_44) ;  /* 0x00000064002c8947 */ /* 0x002fea0003800000 */
.L_x_121:
        /* <DEDUP_REMOVED lines=9> */
.L_x_123:
        /* <DEDUP_REMOVED lines=9> */
.L_x_125:
        /* <DEDUP_REMOVED lines=9> */
.L_x_127:
[----:B------:R-:W-:-:S04]  /*29a0*/  UIADD3 UR4, UPT, UPT, UR4, 0x1, URZ ;  /* 0x0000000104047890 */ /* 0x000fc8000fffe0ff */
[----:B------:R-:W-:-:S04]  /*29b0*/  UISETP.NE.AND UP0, UPT, UR4, 0x6, UPT ;  /* 0x000000060400788c */ /* 0x000fc8000bf05270 */
[----:B------:R-:W-:Y:S02]  /*29c0*/  USEL UR5, URZ, 0x1, UP0 ;  /* 0x00000001ff057887 */ /* 0x000fe40008000000 */
[----:B------:R-:W-:-:S04]  /*29d0*/  USEL UR4, UR4, URZ, UP0 ;  /* 0x000000ff04047287 */ /* 0x000fc80008000000 */
[----:B------:R-:W-:Y:S01]  /*29e0*/  ULEA UR4, UR4, UR7, 0x3 ;  /* 0x0000000704047291 */ /* 0x000fe2000f8e18ff */
[----:B-1----:R-:W-:-:S04]  /*29f0*/  LOP3.LUT R3, R2, UR5, RZ, 0x3c, !PT ;  /* 0x0000000502037c12 */ /* 0x002fc8000f8e3cff */
[----:B------:R-:W-:Y:S01]  /*2a00*/  SHF.L.U32 R3, R3, 0x1f, RZ ;  /* 0x0000001f03037819 */ /* 0x000fe200000006ff */
[----:B------:R-:W-:-:S07]  /*2a10*/  IMAD.U32 R0, RZ, RZ, UR4 ;  /* 0x00000004ff007e24 */ /* 0x000fce000f8e00ff */
.L_x_48:
[----:B-1----:R1:W2:Y:S02]  /*2a20*/  SYNCS.PHASECHK.TRANS64.TRYWAIT P0, [R0+URZ], R3 ;  /* 0x00000003000075a7 */ /* 0x0022a400080011ff */
[----:B--2---:R-:W-:Y:S05]  /*2a30*/  @!P0 NANOSLEEP.SYNCS 0x989680 ;  /* 0x009896800000895d */ /* 0x004fea0003900000 */
[----:B------:R-:W2:Y:S02]  /*2a40*/  @!P0 SYNCS.PHASECHK.TRANS64 P0, [R0+URZ], R3 ;  /* 0x00000003000085a7 */ /* 0x000ea400080010ff */
[----:B--2---:R-:W-:Y:S05]  /*2a50*/  @P0 EXIT ;  /* 0x000000000000094d */ /* 0x004fea0003800000 */
[----:B------:R-:W-:Y:S05]  /*2a60*/  BRA `(.L_x_48) ;  /* 0xfffffffc00ec7947 */ /* 0x000fea000383ffff */
.L_x_22:
[----:B------:R-:W-:-:S04]  /*2a70*/  UISETP.NE.AND UP0, UPT, UR45, URZ, UPT ;  /* 0x000000ff2d00728c */ /* 0x000fc8000bf05270 */
[----:B------:R-:W-:-:S09]  /*2a80*/  UISETP.NE.OR UP0, UPT, UR17, 0x1, UP0 ;  /* 0x000000011100788c */ /* 0x000fd20008705670 */
[----:B------:R-:W-:Y:S05]  /*2a90*/  BRA.U UP0, `(.L_x_49) ;  /* 0x0000000500487547 */ /* 0x000fea000b800000 */
[----:B------:R-:W-:Y:S01]  /*2aa0*/  ISETP.GE.U32.AND P2, PT, R0, 0x2, PT ;  /* 0x000000020000780c */ /* 0x000fe20003f46070 */
[----:B------:R-:W-:Y:S01]  /*2ab0*/  IMAD.MOV.U32 R12, RZ, RZ, 0x1 ;  /* 0x00000001ff0c7424 */ /* 0x000fe200078e00ff */
[----:B------:R-:W-:Y:S02]  /*2ac0*/  CS2R R10, SRZ ;  /* 0x00000000000a7805 */ /* 0x000fe4000001ff00 */
[----:B------:R-:W-:Y:S01]  /*2ad0*/  CS2R R8, SRZ ;  /* 0x0000000000087805 */ /* 0x000fe2000001ff00 */
[----:B------:R-:W-:Y:S01]  /*2ae0*/  UMOV UR6, 0x400 ;  /* 0x0000040000067882 */ /* 0x000fe20000000000 */
[----:B------:R-:W-:Y:S01]  /*2af0*/  UMOV UR5, URZ ;  /* 0x000000ff00057c82 */ /* 0x000fe20008000000 */
[----:B------:R-:W-:-:S12]  /*2b00*/  ULEA UR6, UR45, UR6, 0x18 ;  /* 0x000000062d067291 */ /* 0x000fd8000f8ec0ff */
.L_x_53:
[----:B------:R-:W-:Y:S02]  /*2b10*/  LEA R2, R8, UR6, 0x3 ;  /* 0x0000000608027c11 */ /* 0x000fe4000f8e18ff */
[----:B------:R-:W-:-:S03]  /*2b20*/  SHF.L.U32 R5, R9, 0x1f, RZ ;  /* 0x0000001f09057819 */ /* 0x000fc600000006ff */
[----:B------:R-:W-:Y:S01]  /*2b30*/  VIADD R4, R2, 0x100 ;  /* 0x0000010002047836 */ /* 0x000fe20000000000 */
[----:B------:R-:W1:Y:S02]  /*2b40*/  SYNCS.PHASECHK.TRANS64.TRYWAIT P0, [R2+URZ+0xf0], R5 ;  /* 0x0000f005020075a7 */ /* 0x000e6400080011ff */
[----:B-1----:R-:W-:Y:S05]  /*2b50*/  @!P0 BRA `(.L_x_50) ;  /* 0x0000006000b08947 */ /* 0x002fea0003800000 */
.L_x_128:
[----:B------:R-:W-:Y:S01]  /*2b60*/  ULEA UR4, UR5, UR6, 0x3 ;  /* 0x0000000605047291 */ /* 0x000fe2000f8e18ff */
[----:B------:R-:W-:Y:S02]  /*2b70*/  PRMT R4, RZ, 0x654, R4 ;  /* 0x00000654ff047816 */ /* 0x000fe40000000004 */
[----:B-1----:R-:W-:Y:S01]  /*2b80*/  SHF.L.U32 R5, R12, 0x1f, RZ ;  /* 0x0000001f0c057819 */ /* 0x002fe200000006ff */
[----:B------:R-:W-:Y:S01]  /*2b90*/  UIADD3 UR7, UPT, UPT, UR4, 0x90, URZ ;  /* 0x0000009004077890 */ /* 0x000fe2000fffe0ff */
[----:B------:R1:W-:Y:S05]  /*2ba0*/  SYNCS.ARRIVE.TRANS64.RED.A1T0 RZ, [R4+URZ], RZ ;  /* 0x000000ff04ff79a7 */ /* 0x0003ea00081004ff */
[----:B------:R-:W-:Y:S01]  /*2bb0*/  IMAD.U32 R7, RZ, RZ, UR7 ;  /* 0x00000007ff077e24 */ /* 0x000fe2000f8e00ff */
[----:B------:R-:W2:Y:S04]  /*2bc0*/  SYNCS.PHASECHK.TRANS64.TRYWAIT P0, [UR4+0xa0], R5 ;  /* 0x0000a005ff0075a7 */ /* 0x000ea80008001104 */
[----:B------:R-:W-:Y:S01]  /*2bd0*/  PRMT R6, R0, 0x654, R7 ;  /* 0x0000065400067816 */ /* 0x000fe20000000007 */
[----:B-1----:R-:W-:Y:S01]  /*2be0*/  @!P2 IMAD.MOV.U32 R4, RZ, RZ, 0x10 ;  /* 0x00000010ff04a424 */ /* 0x002fe200078e00ff */
[----:B--2---:R-:W-:Y:S06]  /*2bf0*/  @!P0 BRA `(.L_x_51) ;  /* 0x00000060009c8947 */ /* 0x004fec0003800000 */
.L_x_130:
[----:B------:R-:W-:Y:S01]  /*2c00*/  ULEA UR8, UR5, UR6, 0x4 ;  /* 0x0000000605087291 */ /* 0x000fe2000f8e20ff */
[----:B------:R-:W-:Y:S01]  /*2c10*/  SEL R3, R6, R3, !P2 ;  /* 0x0000000306037207 */ /* 0x000fe20005000000 */
[----:B------:R-:W-:Y:S01]  /*2c20*/  UIADD3 UR9, UPT, UPT, UR4, 0x90, URZ ;  /* 0x0000009004097890 */ /* 0x000fe2000fffe0ff */
[----:B-1----:R-:W-:Y:S01]  /*2c30*/  LEA R2, R11, UR6, 0x3 ;  /* 0x000000060b027c11 */ /* 0x002fe2000f8e18ff */
[----:B------:R-:W-:Y:S01]  /*2c40*/  UIADD3 UR8, UPT, UPT, UR8, 0x120, URZ ;  /* 0x0000012008087890 */ /* 0x000fe2000fffe0ff */
[----:B------:R-:W-:Y:S01]  /*2c50*/  SHF.L.U32 R5, R10, 0x1f, RZ ;  /* 0x0000001f0a057819 */ /* 0x000fe200000006ff */
[----:B------:R1:W-:Y:S01]  /*2c60*/  @!P2 SYNCS.ARRIVE.TRANS64.RED RZ, [R3+URZ], R4 ;  /* 0x0000000403ffa9a7 */ /* 0x0003e200080004ff */
[----:B------:R-:W-:Y:S01]  /*2c70*/  UIADD3 UR4, UPT, UPT, UR5, 0x1, URZ ;  /* 0x0000000105047890 */ /* 0x000fe2000fffe0ff */
[----:B------:R-:W-:-:S03]  /*2c80*/  VIADD R8, R8, 0x1 ;  /* 0x0000000108087836 */ /* 0x000fc60000000000 */
[----:B------:R-:W-:Y:S02]  /*2c90*/  UISETP.NE.AND UP0, UPT, UR4, 0x2, UPT ;  /* 0x000000020400788c */ /* 0x000fe4000bf05270 */
[----:B------:R-:W-:Y:S06]  /*2ca0*/  UGETNEXTWORKID.BROADCAST [UR8], [UR9] ;  /* 0x00000000080073ca */ /* 0x000fec0008000100 */
[----:B------:R-:W-:Y:S01]  /*2cb0*/  USEL UR7, URZ, 0x1, UP0 ;  /* 0x00000001ff077887 */ /* 0x000fe20008000000 */
[----:B------:R-:W-:Y:S01]  /*2cc0*/  ISETP.NE.AND P0, PT, R8, 0x2, PT ;  /* 0x000000020800780c */ /* 0x000fe20003f05270 */
[----:B------:R-:W-:Y:S01]  /*2cd0*/  USEL UR5, UR4, URZ, UP0 ;  /* 0x000000ff04057287 */ /* 0x000fe20008000000 */
[----:B------:R-:W2:Y:S03]  /*2ce0*/  SYNCS.PHASECHK.TRANS64.TRYWAIT P1, [R2+URZ+0x90], R5 ;  /* 0x00009005020075a7 */ /* 0x000ea600080211ff */
[----:B------:R-:W-:Y:S01]  /*2cf0*/  LOP3.LUT R12, R12, UR7, RZ, 0x3c, !PT ;  /* 0x000000070c0c7c12 */ /* 0x000fe2000f8e3cff */
[----:B-12---:R-:W-:Y:S07]  /*2d00*/  @!P1 BRA `(.L_x_52) ;  /* 0x0000006000709947 */ /* 0x006fee0003800000 */
.L_x_131:
[C---:B------:R-:W-:Y:S01]  /*2d10*/  LEA R4, R11.reuse, UR6, 0x4 ;  /* 0x000000060b047c11 */ /* 0x040fe2000f8e20ff */
[----:B-1----:R-:W-:Y:S01]  /*2d20*/  VIADD R2, R2, 0xa0 ;  /* 0x000000a002027836 */ /* 0x002fe20000000000 */
[----:B------:R-:W-:Y:S01]  /*2d30*/  SEL R8, R8, RZ, P0 ;  /* 0x000000ff08087207 */ /* 0x000fe20000000000 */
[----:B------:R-:W-:-:S03]  /*2d40*/  VIADD R11, R11, 0x1 ;  /* 0x000000010b0b7836 */ /* 0x000fc60000000000 */
[----:B------:R-:W1:Y:S01]  /*2d50*/  LDS.128 R4, [R4+0x120] ;  /* 0x0001200004047984 */ /* 0x000e620000000c00 */
[----:B------:R-:W-:Y:S02]  /*2d60*/  PRMT R2, RZ, 0x654, R2 ;  /* 0x00000654ff027816 */ /* 0x000fe40000000002 */
[C---:B------:R-:W-:Y:S01]  /*2d70*/  ISETP.NE.AND P1, PT, R11.reuse, 0x2, PT ;  /* 0x000000020b00780c */ /* 0x040fe20003f25270 */
[----:B------:R-:W-:Y:S01]  /*2d80*/  @!PT LDS RZ, [RZ] ;  /* 0x00000000fffff984 */ /* 0x000fe20000000800 */
[----:B------:R-:W-:Y:S01]  /*2d90*/  @!PT LDS RZ, [RZ] ;  /* 0x00000000fffff984 */ /* 0x000fe20000000800 */
[----:B------:R-:W-:Y:S01]  /*2da0*/  @!PT LDS RZ, [RZ] ;  /* 0x00000000fffff984 */ /* 0x000fe20000000800 */
[----:B------:R-:W-:Y:S01]  /*2db0*/  @!PT LDS RZ, [RZ] ;  /* 0x00000000fffff984 */ /* 0x000fe20000000800 */
[----:B------:R2:W-:Y:S06]  /*2dc0*/  MEMBAR.ALL.CTA ;  /* 0x0000000000007992 */ /* 0x0005ec0000008000 */
[----:B--2---:R-:W2:Y:S01]  /*2dd0*/  FENCE.VIEW.ASYNC.S ;  /* 0x00000000000073c6 */ /* 0x004ea20000000000 */
[----:B------:R-:W-:Y:S01]  /*2de0*/  SEL R11, R11, RZ, P1 ;  /* 0x000000ff0b0b7207 */ /* 0x000fe20000800000 */
[----:B--2---:R2:W-:Y:S01]  /*2df0*/  SYNCS.ARRIVE.TRANS64.RED.A1T0 RZ, [R2+URZ], RZ ;  /* 0x000000ff02ff79a7 */ /* 0x0045e200081004ff */
[----:B-1----:R-:W-:-:S02]  /*2e00*/  LOP3.LUT P3, RZ, R6, 0x1, RZ, 0xc0, !PT ;  /* 0x0000000106ff7812 */ /* 0x002fc4000786c0ff */
[----:B------:R-:W-:-:S04]  /*2e10*/  SEL R5, RZ, 0x1, P1 ;  /* 0x00000001ff057807 */ /* 0x000fc80000800000 */
[----:B------:R-:W-:Y:S02]  /*2e20*/  LOP3.LUT R10, R10, R5, RZ, 0x3c, !PT ;  /* 0x000000050a0a7212 */ /* 0x000fe400078e3cff */
[----:B--2---:R-:W-:-:S04]  /*2e30*/  SEL R2, RZ, 0x1, P0 ;  /* 0x00000001ff027807 */ /* 0x004fc80000000000 */
[----:B------:R-:W-:Y:S01]  /*2e40*/  LOP3.LUT R9, R9, R2, RZ, 0x3c, !PT ;  /* 0x0000000209097212 */ /* 0x000fe200078e3cff */
[----:B------:R-:W-:Y:S06]  /*2e50*/  @P3 BRA `(.L_x_53) ;  /* 0xfffffffc002c3947 */ /* 0x000fec000383ffff */
[----:B------:R-:W-:Y:S01]  /*2e60*/  ULEA UR4, UR5, UR6, 0x3 ;  /* 0x0000000605047291 */ /* 0x000fe2000f8e18ff */
[----:B------:R-:W-:-:S08]  /*2e70*/  SHF.L.U32 R3, R12, 0x1f, RZ ;  /* 0x0000001f0c037819 */ /* 0x000fd000000006ff */
[----:B------:R-:W1:Y:S02]  /*2e80*/  SYNCS.PHASECHK.TRANS64 P0, [UR4+0xa0], R3 ;  /* 0x0000a003ff0075a7 */ /* 0x000e640008001004 */
[----:B-1----:R-:W-:Y:S05]  /*2e90*/  @P0 BRA `(.L_x_54) ;  /* 0x0000000000080947 */ /* 0x002fea0003800000 */
[----:B------:R-:W1:Y:S02]  /*2ea0*/  SYNCS.PHASECHK.TRANS64.TRYWAIT P0, [UR4+0xa0], R3 ;  /* 0x0000a003ff0075a7 */ /* 0x000e640008001104 */
[----:B-1----:R-:W-:Y:S05]  /*2eb0*/  @!P0 BRA `(.L_x_55) ;  /* 0x0000006000188947 */ /* 0x002fea0003800000 */
.L_x_54:
[----:B------:R-:W-:-:S04]  /*2ec0*/  UIADD3 UR7, UPT, UPT, UR5, 0x1, URZ ;  /* 0x0000000105077890 */ /* 0x000fc8000fffe0ff */
[----:B------:R-:W-:-:S04]  /*2ed0*/  UISETP.NE.AND UP0, UPT, UR7, 0x2, UPT ;  /* 0x000000020700788c */ /* 0x000fc8000bf05270 */
[----:B------:R-:W-:Y:S02]  /*2ee0*/  USEL UR8, URZ, 0x1, UP0 ;  /* 0x00000001ff087887 */ /* 0x000fe40008000000 */
[----:B------:R-:W-:-:S04]  /*2ef0*/  USEL UR7, UR7, URZ, UP0 ;  /* 0x000000ff07077287 */ /* 0x000fc80008000000 */
[----:B------:R-:W-:Y:S01]  /*2f00*/  ULEA UR7, UR7, UR6, 0x3 ;  /* 0x0000000607077291 */ /* 0x000fe2000f8e18ff */
[----:B-1----:R-:W-:-:S04]  /*2f10*/  LOP3.LUT R3, R12, UR8, RZ, 0x3c, !PT ;  /* 0x000000080c037c12 */ /* 0x002fc8000f8e3cff */
[----:B------:R-:W-:-:S04]  /*2f20*/  SHF.L.U32 R0, R3, 0x1f, RZ ;  /* 0x0000001f03007819 */ /* 0x000fc800000006ff */
[----:B------:R-:W1:Y:S02]  /*2f30*/  SYNCS.PHASECHK.TRANS64 P0, [UR7+0xa0], R0 ;  /* 0x0000a000ff0075a7 */ /* 0x000e640008001007 */
[----:B-1----:R-:W-:Y:S05]  /*2f40*/  @P0 EXIT ;  /* 0x000000000000094d */ /* 0x002fea0003800000 */
[----:B------:R-:W-:Y:S02]  /*2f50*/  SHF.L.U32 R3, R3, 0x1f, RZ ;  /* 0x0000001f03037819 */ /* 0x000fe400000006ff */
[----:B------:R-:W-:-:S07]  /*2f60*/  MOV R0, UR7 ;  /* 0x0000000700007c02 */ /* 0x000fce0008000f00 */
.L_x_56:
[----:B-1----:R1:W2:Y:S02]  /*2f70*/  SYNCS.PHASECHK.TRANS64.TRYWAIT P0, [R0+URZ+0xa0], R3 ;  /* 0x0000a003000075a7 */ /* 0x0022a400080011ff */
[----:B--2---:R-:W-:Y:S05]  /*2f80*/  @!P0 NANOSLEEP.SYNCS 0x989680 ;  /* 0x009896800000895d */ /* 0x004fea0003900000 */
[----:B------:R-:W2:Y:S02]  /*2f90*/  @!P0 SYNCS.PHASECHK.TRANS64 P0, [R0+URZ+0xa0], R3 ;  /* 0x0000a003000085a7 */ /* 0x000ea400080010ff */
[----:B--2---:R-:W-:Y:S05]  /*2fa0*/  @P0 EXIT ;  /* 0x000000000000094d */ /* 0x004fea0003800000 */
[----:B------:R-:W-:Y:S05]  /*2fb0*/  BRA `(.L_x_56) ;  /* 0xfffffffc00ec7947 */ /* 0x000fea000383ffff */
.L_x_49:
[----:B------:R-:W-:Y:S05]  /*2fc0*/  BRA.U UP4, `(.L_x_57) ;  /* 0x0000000d04bc7547 */ /* 0x000fea000b800000 */
[----:B------:R-:W-:Y:S01]  /*2fd0*/  UMOV UR4, 0x40 ;  /* 0x0000004000047882 */ /* 0x000fe20000000000 */
[----:B------:R-:W-:Y:S01]  /*2fe0*/  NOP ;  /* 0x0000000000007918 */ /* 0x000fe20000000000 */
[----:B------:R-:W-:Y:S01]  /*2ff0*/  ULEA UR5, UR45, UR4, 0x18 ;  /* 0x000000042d057291 */ /* 0x000fe2000f8ec0ff */
[----:B------:R-:W-:Y:S02]  /*3000*/  UMOV UR6, 0x400 ;  /* 0x0000040000067882 */ /* 0x000fe40000000000 */
[----:B------:R-:W-:-:S06]  /*3010*/  ULEA UR6, UR45, UR6, 0x18 ;  /* 0x000000062d067291 */ /* 0x000fcc000f8ec0ff */
[----:B------:R-:W1:Y:S02]  /*3020*/  LDS.U8 R0, [UR5+0x1c] ;  /* 0x00001c05ff007984 */ /* 0x000e640008000000 */
[----:B-1----:R-:W-:-:S13]  /*3030*/  ISETP.NE.AND P0, PT, R0, RZ, PT ;  /* 0x000000ff0000720c */ /* 0x002fda0003f05270 */
[----:B------:R-:W-:Y:S05]  /*3040*/  @P0 BRA `(.L_x_58) ;  /* 0x0000000000580947 */ /* 0x000fea0003800000 */
[----:B------:R-:W-:-:S13]  /*3050*/  ELECT P0, URZ, PT ;  /* 0x0000000000ff782f */ /* 0x000fda0003800000 */
[----:B------:R-:W-:Y:S05]  /*3060*/  @!P0 BRA `(.L_x_59) ;  /* 0x0000000000608947 */ /* 0x000fea0003800000 */
[----:B------:R-:W-:Y:S01]  /*3070*/  UMOV UR4, 0x10 ;  /* 0x0000001000047882 */ /* 0x000fe20000000000 */
[----:B------:R-:W-:Y:S01]  /*3080*/  HFMA2 R0, -RZ, RZ, 0, 5.9604644775390625e-08 ;  /* 0x00000001ff007431 */ /* 0x000fe200000001ff */
[----:B------:R-:W-:-:S03]  /*3090*/  MOV R3, 0xffff ;  /* 0x0000ffff00037802 */ /* 0x000fc60000000f00 */
[----:B------:R-:W-:Y:S04]  /*30a0*/  DEPBAR.LE SB1, 0x36 ;  /* 0x00009d800000791a */ /* 0x000fe80000000000 */
[----:B------:R-:W1:Y:S02]  /*30b0*/  UTCATOMSWS.FIND_AND_SET.ALIGN UP0, UR4, UR4 ;  /* 0x00000004000475e3 */ /* 0x000e640008000800 */
[----:B-1----:R-:W-:Y:S01]  /*30c0*/  MOV R4, UR4 ;  /* 0x0000000400047c02 */ /* 0x002fe20008000f00 */
[----:B------:R-:W-:Y:S06]  /*30d0*/  BRA.U UP0, `(.L_x_60) ;  /* 0x0000000100187547 */ /* 0x000fec000b800000 */
.L_x_61:
[----:B------:R-:W-:Y:S05]  /*30e0*/  NANOSLEEP 0x64 ;  /* 0x000000640000795d */ /* 0x000fea0003800000 */
[----:B------:R-:W-:-:S05]  /*30f0*/  UMOV UR4, 0x10 ;  /* 0x0000001000047882 */ /* 0x000fca0000000000 */
[----:B------:R-:W-:Y:S04]  /*3100*/  DEPBAR.LE SB1, 0x36 ;  /* 0x00009d800000791a */ /* 0x000fe80000000000 */
[----:B------:R-:W1:Y:S02]  /*3110*/  UTCATOMSWS.FIND_AND_SET.ALIGN UP0, UR4, UR4 ;  /* 0x00000004000475e3 */ /* 0x000e640008000800 */
[----:B-1----:R-:W-:Y:S01]  /*3120*/  MOV R4, UR4 ;  /* 0x0000000400047c02 */ /* 0x002fe20008000f00 */
[----:B------:R-:W-:Y:S05]  /*3130*/  BRA.U !UP0, `(.L_x_61) ;  /* 0xfffffffd08e87547 */ /* 0x000fea000b83ffff */
.L_x_60:
[-C--:B------:R-:W-:Y:S02]  /*3140*/  SHF.L.U32 R3, R3, R4.reuse, RZ ;  /* 0x0000000403037219 */ /* 0x080fe400000006ff */
[----:B------:R-:W-:Y:S01]  /*3150*/  SHF.L.U32 R0, R0, R4, RZ ;  /* 0x0000000400007219 */ /* 0x000fe200000006ff */
[----:B------:R-:W-:Y:S02]  /*3160*/  IMAD.SHL.U32 R4, R4, 0x20, RZ ;  /* 0x0000002004047824 */ /* 0x000fe400078e00ff */
[----:B------:R1:W-:Y:S04]  /*3170*/  ATOMS.OR RZ, [UR5+0x14], R3 ;  /* 0x00001403ffff798c */ /* 0x0003e8000b000005 */
[----:B------:R1:W-:Y:S04]  /*3180*/  ATOMS.OR RZ, [UR5+0x18], R0 ;  /* 0x00001800ffff798c */ /* 0x0003e8000b000005 */
[----:B------:R1:W-:Y:S01]  /*3190*/  STS [UR6+0x140], R4 ;  /* 0x00014004ff007988 */ /* 0x0003e20008000806 */
[----:B------:R-:W-:Y:S05]  /*31a0*/  BRA `(.L_x_59) ;  /* 0x0000000000107947 */ /* 0x000fea0003800000 */
.L_x_58:
[----:B------:R-:W-:Y:S02]  /*31b0*/  MOV R0, 0xffffffff ;  /* 0xffffffff00007802 */ /* 0x000fe40000000f00 */
[----:B------:R-:W-:-:S03]  /*31c0*/  MOV R4, 0x31f0 ;  /* 0x000031f000047802 */ /* 0x000fc60000000f00 */
[----:B------:R1:W-:Y:S04]  /*31d0*/  STS [UR6+0x140], R0 ;  /* 0x00014000ff007988 */ /* 0x0003e80008000806 */
[----:B-1---5:R-:W-:Y:S05]  /*31e0*/  CALL.REL.NOINC `($__internal_1_$__cuda_sm10x_tcgen05_guardrail_trap_phase_invalid_during_alloc) ;  /* 0x0000006000d87944 */ /* 0x022fea0003c00000 */
.L_x_59:
[----:B------:R-:W-:Y:S05]  /*31f0*/  WARPSYNC.ALL ;  /* 0x0000000000007948 */ /* 0x000fea0003800000 */
[----:B------:R-:W2:Y:S01]  /*3200*/  S2UR UR4, SR_CgaCtaId ;  /* 0x00000000000479c3 */ /* 0x000ea20000008800 */
[----:B------:R-:W-:Y:S01]  /*3210*/  UMOV UR26, 0x400 ;  /* 0x00000400001a7882 */ /* 0x000fe20000000000 */
[----:B------:R-:W-:-:S06]  /*3220*/  NOP ;  /* 0x0000000000007918 */ /* 0x000fcc0000000000 */
[----:B------:R-:W-:Y:S06]  /*3230*/  BAR.ARV 0x6, 0xa0 ;  /* 0x0182800000007b1d */ /* 0x000fec0000002000 */
[----:B------:R-:W3:Y:S01]  /*3240*/  LDCU UR5, c[0x0][0x38c] ;  /* 0x00007180ff0577ac */ /* 0x000ee20008000800 */
[----:B------:R-:W-:Y:S01]  /*3250*/  LOP3.LUT R2, R2, 0xffff, RZ, 0xc0, !PT ;  /* 0x0000ffff02027812 */ /* 0x000fe200078ec0ff */
[----:B------:R-:W-:Y:S01]  /*3260*/  IMAD.MOV.U32 R11, RZ, RZ, 0x1 ;  /* 0x00000001ff0b7424 */ /* 0x000fe200078e00ff */
[----:B------:R-:W-:Y:S01]  /*3270*/  CS2R R8, SRZ ;  /* 0x0000000000087805 */ /* 0x000fe2000001ff00 */
[----:B------:R-:W4:Y:S01]  /*3280*/  LDCU UR7, c[0x0][0x38c] ;  /* 0x00007180ff0777ac */ /* 0x000f220008000800 */
[----:B------:R-:W-:Y:S01]  /*3290*/  R2UR UR27, R2 ;  /* 0x00000000021b72ca */ /* 0x000fe200000e0000 */
[----:B------:R-:W-:Y:S01]  /*32a0*/  IMAD.MOV.U32 R10, RZ, RZ, RZ ;  /* 0x000000ffff0a7224 */ /* 0x000fe200078e00ff */
[----:B------:R-:W-:Y:S01]  /*32b0*/  UMOV UR31, URZ ;  /* 0x000000ff001f7c82 */ /* 0x000fe20008000000 */
[----:B------:R-:W-:Y:S01]  /*32c0*/  UMOV UR22, URZ ;  /* 0x000000ff00167c82 */ /* 0x000fe20008000000 */
[----:B--2---:R-:W-:Y:S01]  /*32d0*/  ULEA UR26, UR4, UR26, 0x18 ;  /* 0x0000001a041a7291 */ /* 0x004fe2000f8ec0ff */
[----:B------:R-:W-:Y:S01]  /*32e0*/  UMOV UR38, 0x0 ;  /* 0x0000000000267882 */ /* 0x000fe20000000000 */
[----:B------:R-:W-:-:S02]  /*32f0*/  UMOV UR39, 0x82004a0 ;  /* 0x082004a000277882 */ /* 0x000fc40000000000 */
[----:B------:R-:W-:Y:S02]  /*3300*/  UIADD3 UR4, UPT, UPT, UR26, 0x8400, URZ ;  /* 0x000084001a047890 */ /* 0x000fe4000fffe0ff */
[----:B------:R-:W-:Y:S02]  /*3310*/  UIADD3 UR6, UPT, UPT, UR26, 0x20400, URZ ;  /* 0x000204001a067890 */ /* 0x000fe4000fffe0ff */
[----:B---3--:R-:W-:Y:S01]  /*3320*/  UIADD3 UR5, UPT, UPT, UR5, 0x7f, URZ ;  /* 0x0000007f05057890 */ /* 0x008fe2000fffe0ff */
[----:B-1----:R-:W1:Y:S01]  /*3330*/  LDS R0, [UR26+0x140] ;  /* 0x0001401aff007984 */ /* 0x002e620008000800 */
[----:B------:R-:W-:Y:S01]  /*3340*/  UMOV UR36, 0x0 ;  /* 0x0000000000247882 */ /* 0x000fe20000000000 */
[----:B------:R-:W-:Y:S01]  /*3350*/  UMOV UR37, 0x82004a0 ;  /* 0x082004a000257882 */ /* 0x000fe20000000000 */
[----:B------:R-:W-:Y:S02]  /*3360*/  USHF.R.S32.HI UR40, URZ, 0x1f, UR5 ;  /* 0x0000001fff287899 */ /* 0x000fe40008011405 */
[----:B----4-:R-:W-:-:S02]  /*3370*/  UISETP.GE.AND UP4, UPT, UR7, 0x1, UPT ;  /* 0x000000010700788c */ /* 0x010fc4000bf86270 */
[----:B------:R-:W-:Y:S02]  /*3380*/  ULEA.HI UR40, UR40, UR5, URZ, 0x7 ;  /* 0x0000000528287291 */ /* 0x000fe4000f8f38ff */
[----:B------:R-:W-:Y:S02]  /*3390*/  USHF.R.U32.HI UR5, URZ, 0x4, UR4 ;  /* 0x00000004ff057899 */ /* 0x000fe40008011604 */
[----:B------:R-:W-:Y:S02]  /*33a0*/  USHF.R.S32.HI UR40, URZ, 0x7, UR40 ;  /* 0x00000007ff287899 */ /* 0x000fe40008011428 */
[----:B------:R-:W-:Y:S02]  /*33b0*/  USHF.R.U32.HI UR4, URZ, 0x4, UR6 ;  /* 0x00000004ff047899 */ /* 0x000fe40008011606 */
[----:B------:R-:W-:Y:S02]  /*33c0*/  UISETP.LT.AND UP0, UPT, UR40, 0x1, UPT ;  /* 0x000000012800788c */ /* 0x000fe4000bf01270 */
[----:B------:R-:W-:-:S02]  /*33d0*/  ULOP3.LUT UR5, UR5, 0x3fff, URZ, 0xc0, !UPT ;  /* 0x00003fff05057892 */ /* 0x000fc4000f8ec0ff */
[----:B------:R-:W-:Y:S02]  /*33e0*/  ULOP3.LUT UR4, UR4, 0x3fff, URZ, 0xc0, !UPT ;  /* 0x00003fff04047892 */ /* 0x000fe4000f8ec0ff */
[----:B------:R-:W-:Y:S02]  /*33f0*/  USEL UR41, UR40, 0x1, !UP0 ;  /* 0x0000000128297887 */ /* 0x000fe4000c000000 */
[----:B------:R-:W-:Y:S02]  /*3400*/  ULOP3.LUT UR28, UR5, 0x10000, URZ, 0xfc, !UPT ;  /* 0x00010000051c7892 */ /* 0x000fe4000f8efcff */
[----:B------:R-:W-:Y:S02]  /*3410*/  ULOP3.LUT UR29, UR4, 0x10000, URZ, 0xfc, !UPT ;  /* 0x00010000041d7892 */ /* 0x000fe4000f8efcff */
[----:B------:R-:W-:Y:S01]  /*3420*/  UIADD3 UR41, UPT, UPT, -UR41, URZ, URZ ;  /* 0x000000ff29297290 */ /* 0x000fe2000fffe1ff */
[----:B------:R-:W-:Y:S01]  /*3430*/  UMOV UR34, 0x0 ;  /* 0x0000000000227882 */ /* 0x000fe20000000000 */
[----:B------:R-:W-:Y:S01]  /*3440*/  UMOV UR35, 0x82004a0 ;  /* 0x082004a000237882 */ /* 0x000fe20000000000 */
[----:B------:R-:W-:Y:S01]  /*3450*/  UMOV UR32, 0x0 ;  /* 0x0000000000207882 */ /* 0x000fe20000000000 */
[----:B------:R-:W-:Y:S01]  /*3460*/  UMOV UR33, 0x82004a0 ;  /* 0x082004a000217882 */ /* 0x000fe20000000000 */
[----:B-1----:R-:W-:-:S15]  /*3470*/  R2UR UR42, R0 ;  /* 0x00000000002a72ca */ /* 0x002fde00000e0000 */
.L_x_68:
[----:B------:R-:W-:Y:S02]  /*3480*/  LEA R0, R10, UR26, 0x3 ;  /* 0x0000001a0a007c11 */ /* 0x000fe4000f8e18ff */
[----:B------:R-:W-:Y:S02]  /*3490*/  SHF.L.U32 R5, R9, 0x1f, RZ ;  /* 0x0000001f09057819 */ /* 0x000fe400000006ff */
[----:B------:R-:W-:Y:S01]  /*34a0*/  PLOP3.LUT P0, PT, PT, PT, UP4, 0x80, 0x8 ;  /* 0x000000000008781c */ /* 0x000fe20003f0f048 */
[----:B------:R-:W-:Y:S01]  /*34b0*/  VIADD R3, R0, 0xa0 ;  /* 0x000000a000037836 */ /* 0x000fe20000000000 */
[----:B-1----:R-:W1:Y:S02]  /*34c0*/  SYNCS.PHASECHK.TRANS64.TRYWAIT P1, [R0+URZ+0x90], R5 ;  /* 0x00009005000075a7 */ /* 0x002e6400080211ff */
[----:B-1-3--:R-:W-:Y:S09]  /*34d0*/  @!P1 BRA `(.L_x_62) ;  /* 0x0000005800a89947 */ /* 0x00aff20003800000 */
.L_x_133:
[----:B------:R-:W-:Y:S01]  /*34e0*/  LEA R4, R10, UR26, 0x4 ;  /* 0x0000001a0a047c11 */ /* 0x000fe2000f8e20ff */
[----:B------:R-:W-:Y:S01]  /*34f0*/  @UP4 ULEA UR4, UR22, UR26, 0x3 ;  /* 0x0000001a16044291 */ /* 0x000fe2000f8e18ff */
[----:B------:R-:W-:Y:S01]  /*3500*/  PLOP3.LUT P2, PT, PT, PT, PT, 0x80, 0x8 ;  /* 0x000000000008781c */ /* 0x000fe20003f4f070 */
[----:B------:R-:W-:Y:S01]  /*3510*/  ULEA UR30, UR31, UR26, 0x3 ;  /* 0x0000001a1f1e7291 */ /* 0x000fe2000f8e18ff */
[----:B------:R-:W-:Y:S01]  /*3520*/  PRMT R3, RZ, 0x654, R3 ;  /* 0x00000654ff037816 */ /* 0x000fe20000000003 */
[----:B------:R-:W-:Y:S01]  /*3530*/  ULEA UR11, UR31, UR42, 0x7 ;  /* 0x0000002a1f0b7291 */ /* 0x000fe2000f8e38ff */
[----:B-1----:R-:W1:Y:S01]  /*3540*/  LDS.128 R4, [R4+0x120] ;  /* 0x0001200004047984 */ /* 0x002e620000000c00 */
[----:B------:R-:W-:Y:S02]  /*3550*/  @P0 SHF.L.U32 R2, R8, 0x1f, RZ ;  /* 0x0000001f08020819 */ /* 0x000fe400000006ff */
[----:B------:R-:W-:Y:S01]  /*3560*/  SHF.L.U32 R0, R11, 0x1f, RZ ;  /* 0x0000001f0b007819 */ /* 0x000fe200000006ff */
[----:B------:R-:W-:Y:S01]  /*3570*/  @!PT LDS RZ, [RZ] ;  /* 0x00000000fffff984 */ /* 0x000fe20000000800 */
[----:B------:R-:W-:Y:S01]  /*3580*/  @!PT LDS RZ, [RZ] ;  /* 0x00000000fffff984 */ /* 0x000fe20000000800 */
[----:B------:R-:W-:Y:S01]  /*3590*/  @!PT LDS RZ, [RZ] ;  /* 0x00000000fffff984 */ /* 0x000fe20000000800 */
[----:B------:R-:W-:Y:S01]  /*35a0*/  @!PT LDS RZ, [RZ] ;  /* 0x00000000fffff984 */ /* 0x000fe20000000800 */
[----:B------:R2:W-:Y:S06]  /*35b0*/  MEMBAR.ALL.CTA ;  /* 0x0000000000007992 */ /* 0x0005ec0000008000 */
[----:B--2---:R-:W2:Y:S02]  /*35c0*/  FENCE.VIEW.ASYNC.S ;  /* 0x00000000000073c6 */ /* 0x004ea40000000000 */
[----:B--2---:R2:W-:Y:S01]  /*35d0*/  SYNCS.ARRIVE.TRANS64.RED.A1T0 RZ, [R3+URZ], RZ ;  /* 0x000000ff03ff79a7 */ /* 0x0045e200081004ff */
[----:B------:R2:W3:Y:S01]  /*35e0*/  @P0 SYNCS.PHASECHK.TRANS64.TRYWAIT P2, [UR4], R2 ;  /* 0x00000002ff0005a7 */ /* 0x0004e20008041104 */
[----:B-1----:R-:W-:Y:S01]  /*35f0*/  LOP3.LUT P1, RZ, R6, 0x1, RZ, 0xc0, !PT ;  /* 0x0000000106ff7812 */ /* 0x002fe2000782c0ff */
[----:B------:R-:W1:Y:S02]  /*3600*/  SYNCS.PHASECHK.TRANS64.TRYWAIT P0, [UR30+0xd0], R0 ;  /* 0x0000d000ff0075a7 */ /* 0x000e64000800111e */
[----:B-123--:R-:W-:Y:S10]  /*3610*/  @!P0 BRA `(.L_x_63) ;  /* 0x00000058006c8947 */ /* 0x00eff40003800000 */
.L_x_135:
[----:B------:R-:W-:Y:S01]  /*3620*/  IADD3 R10, PT, PT, R10, 0x1, RZ ;  /* 0x000000010a0a7810 */ /* 0x000fe20007ffe0ff */
[----:B------:R-:W-:Y:S06]  /*3630*/  BRA.U !UP4, `(.L_x_64) ;  /* 0x000000010cc07547 */ /* 0x000fec000b800000 */
[----:B------:R-:W-:Y:S01]  /*3640*/  UPLOP3.LUT UP2, UPT, UPT, UPT, UPT, 0x40, 0x4 ;  /* 0x000000000004789c */ /* 0x000fe20003f4e870 */
[----:B------:R-:W-:Y:S01]  /*3650*/  UMOV UR24, UR41 ;  /* 0x0000002900187c82 */ /* 0x000fe20008000000 */
[----:B------:R-:W-:Y:S01]  /*3660*/  UMOV UR23, UR40 ;  /* 0x0000002800177c82 */ /* 0x000fe20008000000 */
[----:B------:R-:W-:-:S08]  /*3670*/  UMOV UR10, UR22 ;  /* 0x00000016000a7c82 */ /* 0x000fd00008000000 */
.L_x_67:
[----:B------:R-:W-:Y:S02]  /*3680*/  UIADD3 UR24, UPT, UPT, UR24, 0x1, URZ ;  /* 0x0000000118187890 */ /* 0x000fe4000fffe0ff */
[----:B--2---:R-:W-:Y:S02]  /*3690*/  ULEA UR5, UR10, UR26, 0x3 ;  /* 0x0000001a0a057291 */ /* 0x004fe4000f8e18ff */
[----:B------:R-:W-:Y:S01]  /*36a0*/  UISETP.NE.AND UP3, UPT, UR24, URZ, UPT ;  /* 0x000000ff1800728c */ /* 0x000fe2000bf65270 */
[----:B---3--:R-:W-:Y:S10]  /*36b0*/  @P2 BRA `(.L_x_65) ;  /* 0x00000000000c2947 */ /* 0x008ff40003800000 */
[----:B-1----:R-:W-:Y:S04]  /*36c0*/  SHF.L.U32 R3, R8, 0x1f, RZ ;  /* 0x0000001f08037819 */ /* 0x002fe800000006ff */
[----:B------:R-:W1:Y:S02]  /*36d0*/  SYNCS.PHASECHK.TRANS64.TRYWAIT P0, [UR5], R3 ;  /* 0x00000003ff0075a7 */ /* 0x000e640008001105 */
[----:B-1----:R-:W-:Y:S05]  /*36e0*/  @!P0 BRA `(.L_x_66) ;  /* 0x0000005800508947 */ /* 0x002fea0003800000 */
.L_x_65:
[----:B------:R-:W-:Y:S01]  /*36f0*/  UISETP.NE.AND UP0, UPT, UR23, 0x1, UPT ;  /* 0x000000011700788c */ /* 0x000fe2000bf05270 */
[----:B------:R-:W-:Y:S01]  /*3700*/  PLOP3.LUT P2, PT, PT, PT, PT, 0x80, 0x8 ;  /* 0x000000000008781c */ /* 0x000fe20003f4f070 */
[----:B------:R-:W-:Y:S02]  /*3710*/  UIADD3 UR4, UPT, UPT, UR10, 0x1, URZ ;  /* 0x000000010a047890 */ /* 0x000fe4000fffe0ff */
[----:B------:R-:W-:Y:S02]  /*3720*/  UIADD3 UR25, UPT, UPT, UR5, 0x30, URZ ;  /* 0x0000003005197890 */ /* 0x000fe4000fffe0ff */
[----:B------:R-:W-:Y:S01]  /*3730*/  UISETP.NE.AND UP1, UPT, UR4, 0x6, UPT ;  /* 0x000000060400788c */ /* 0x000fe2000bf25270 */
[----:B------:R-:W-:Y:S01]  /*3740*/  PLOP3.LUT P0, PT, PT, PT, UP0, 0x80, 0x8 ;  /* 0x000000000008781c */ /* 0x000fe20003f0f008 */
[----:B------:R-:W-:Y:S02]  /*3750*/  UIADD3 UR23, UPT, UPT, UR23, -0x1, URZ ;  /* 0xffffffff17177890 */ /* 0x000fe4000fffe0ff */
[----:B------:R-:W-:Y:S02]  /*3760*/  USEL UR6, URZ, 0x1, UP1 ;  /* 0x00000001ff067887 */ /* 0x000fe40008800000 */
[----:B------:R-:W-:Y:S01]  /*3770*/  USEL UR22, UR4, URZ, UP1 ;  /* 0x000000ff04167287 */ /* 0x000fe20008800000 */
[----:B------:R-:W-:Y:S01]  /*3780*/  UMOV UR7, 0x40004040 ;  /* 0x4000404000077882 */ /* 0x000fe20000000000 */
[----:B------:R-:W-:Y:S02]  /*3790*/  UMOV UR5, 0x40004040 ;  /* 0x4000404000057882 */ /* 0x000fe40000000000 */
[----:B------:R-:W-:Y:S01]  /*37a0*/  @UP0 ULEA UR4, UR22, UR26, 0x3 ;  /* 0x0000001a16040291 */ /* 0x000fe2000f8e18ff */
[----:B------:R-:W-:Y:S01]  /*37b0*/  LOP3.LUT R8, R8, UR6, RZ, 0x3c, !PT ;  /* 0x0000000608087c12 */ /* 0x000fe2000f8e3cff */
[----:B------:R-:W-:Y:S01]  /*37c0*/  ULEA UR6, UR10, UR29, 0xa ;  /* 0x0000001d0a067291 */ /* 0x000fe2000f8e50ff */
[----:B------:R-:W-:Y:S02]  /*37d0*/  UMOV UR21, 0x40004040 ;  /* 0x4000404000157882 */ /* 0x000fe40000000000 */
[----:B-1----:R-:W-:Y:S01]  /*37e0*/  @P0 SHF.L.U32 R0, R8, 0x1f, RZ ;  /* 0x0000001f08000819 */ /* 0x002fe200000006ff */
[----:B------:R-:W-:Y:S02]  /*37f0*/  UIADD3 UR20, UPT, UPT, UR6, 0x2, URZ ;  /* 0x0000000206147890 */ /* 0x000fe4000fffe0ff */
[----:B------:R-:W-:Y:S01]  /*3800*/  UIADD3 UR16, UPT, UPT, UR6, 0x4, URZ ;  /* 0x0000000406107890 */ /* 0x000fe2000fffe0ff */
[----:B------:R2:W3:Y:S01]  /*3810*/  @P0 SYNCS.PHASECHK.TRANS64.TRYWAIT P2, [UR4], R0 ;  /* 0x00000000ff0005a7 */ /* 0x0004e20008041104 */
[----:B------:R-:W-:Y:S02]  /*3820*/  ULEA UR4, UR10, UR28, 0xa ;  /* 0x0000001c0a047291 */ /* 0x000fe4000f8e50ff */
[----:B------:R-:W-:Y:S02]  /*3830*/  UIADD3 UR12, UPT, UPT, UR6, 0x6, URZ ;  /* 0x00000006060c7890 */ /* 0x000fe4000fffe0ff */
[----:B------:R-:W-:Y:S02]  /*3840*/  UIADD3 UR18, UPT, UPT, UR4, 0x2, URZ ;  /* 0x0000000204127890 */ /* 0x000fe4000fffe0ff */
[----:B------:R-:W-:Y:S02]  /*3850*/  UIADD3 UR14, UPT, UPT, UR4, 0x4, URZ ;  /* 0x00000004040e7890 */ /* 0x000fe4000fffe0ff */
[----:B------:R-:W-:Y:S01]  /*3860*/  UIADD3 UR8, UPT, UPT, UR4, 0x6, URZ ;  /* 0x0000000604087890 */ /* 0x000fe2000fffe0ff */
[----:B------:R2:W-:Y:S01]  /*3870*/  UTCIMMA gdesc[UR4], gdesc[UR6], tmem[UR11], tmem[UR38], idesc[UR39], UP2 ;  /* 0x00ff2606040075ea */ /* 0x0005e2000900010b */
[----:B------:R-:W-:Y:S01]  /*3880*/  UPLOP3.LUT UP2, UPT, UPT, UPT, UPT, 0x80, 0x8 ;  /* 0x000000000008789c */ /* 0x000fe20003f4f070 */
[----:B------:R-:W-:Y:S01]  /*3890*/  UMOV UR19, 0x40004040 ;  /* 0x4000404000137882 */ /* 0x000fe20000000000 */
[----:B------:R-:W-:Y:S01]  /*38a0*/  UMOV UR17, 0x40004040 ;  /* 0x4000404000117882 */ /* 0x000fe20000000000 */
[----:B------:R2:W-:Y:S01]  /*38b0*/  UTCIMMA gdesc[UR18], gdesc[UR20], tmem[UR11], tmem[UR36], idesc[UR37], UPT ;  /* 0x00ff2414120075ea */ /* 0x0005e2000b80010b */
[----:B------:R-:W-:Y:S01]  /*38c0*/  UMOV UR15, 0x40004040 ;  /* 0x40004040000f7882 */ /* 0x000fe20000000000 */
[----:B------:R-:W-:Y:S01]  /*38d0*/  UMOV UR13, 0x40004040 ;  /* 0x40004040000d7882 */ /* 0x000fe20000000000 */
[----:B------:R-:W-:Y:S01]  /*38e0*/  UMOV UR9, 0x40004040 ;  /* 0x4000404000097882 */ /* 0x000fe20000000000 */
[----:B------:R2:W-:Y:S01]  /*38f0*/  UTCIMMA gdesc[UR14], gdesc[UR16], tmem[UR11], tmem[UR34], idesc[UR35], UPT ;  /* 0x00ff22100e0075ea */ /* 0x0005e2000b80010b */
[----:B------:R2:W-:Y:S01]  /*3900*/  UTCIMMA gdesc[UR8], gdesc[UR12], tmem[UR11], tmem[UR32], idesc[UR33], UPT ;  /* 0x00ff200c080075ea */ /* 0x0005e2000b80010b */
[----:B------:R2:W-:Y:S01]  /*3910*/  UTCBAR.MULTICAST [UR25], URZ, UR27 ;  /* 0x000000ff190073e9 */ /* 0x0005e2000800081b */
[----:B------:R-:W-:Y:S01]  /*3920*/  UMOV UR10, UR22 ;  /* 0x00000016000a7c82 */ /* 0x000fe20008000000 */
[----:B------:R-:W-:Y:S05]  /*3930*/  BRA.U UP3, `(.L_x_67) ;  /* 0xfffffffd03507547 */ /* 0x000fea000b83ffff */
.L_x_64:
[----:B--2---:R-:W-:Y:S01]  /*3940*/  UIADD3 UR4, UPT, UPT, UR31, 0x1, URZ ;  /* 0x000000011f047890 */ /* 0x004fe2000fffe0ff */
[C---:B------:R-:W-:Y:S01]  /*3950*/  ISETP.NE.AND P0, PT, R10.reuse, 0x2, PT ;  /* 0x000000020a00780c */ /* 0x040fe20003f05270 */
[----:B------:R-:W-:Y:S02]  /*3960*/  UIADD3 UR5, UPT, UPT, UR30, 0xb0, URZ ;  /* 0x000000b01e057890 */ /* 0x000fe4000fffe0ff */
[----:B------:R-:W-:Y:S01]  /*3970*/  UISETP.NE.AND UP0, UPT, UR4, 0x4, UPT ;  /* 0x000000040400788c */ /* 0x000fe2000bf05270 */
[----:B-1----:R-:W-:Y:S02]  /*3980*/  SEL R0, RZ, 0x1, P0 ;  /* 0x00000001ff007807 */ /* 0x002fe40000000000 */
[----:B------:R-:W-:Y:S01]  /*3990*/  SEL R10, R10, RZ, P0 ;  /* 0x000000ff0a0a7207 */ /* 0x000fe20000000000 */
[----:B------:R-:W-:Y:S01]  /*39a0*/  USEL UR6, URZ, 0x1, UP0 ;  /* 0x00000001ff067887 */ /* 0x000fe20008000000 */
[----:B------:R-:W-:Y:S01]  /*39b0*/  LOP3.LUT R9, R9, R0, RZ, 0x3c, !PT ;  /* 0x0000000009097212 */ /* 0x000fe200078e3cff */
[----:B------:R-:W-:Y:S01]  /*39c0*/  USEL UR31, UR4, URZ, UP0 ;  /* 0x000000ff041f7287 */ /* 0x000fe20008000000 */
[----:B------:R1:W-:Y:S03]  /*39d0*/  UTCBAR [UR5], URZ ;  /* 0x000000ff050073e9 */ /* 0x0003e600080000ff */
[----:B------:R-:W-:Y:S01]  /*39e0*/  LOP3.LUT R11, R11, UR6, RZ, 0x3c, !PT ;  /* 0x000000060b0b7c12 */ /* 0x000fe2000f8e3cff */
[----:B------:R-:W-:Y:S07]  /*39f0*/  @P1 BRA `(.L_x_68) ;  /* 0xfffffff800a01947 */ /* 0x000fee000383ffff */
[----:B------:R-:W2:Y:S01]  /*3a00*/  S2UR UR8, SR_CgaCtaId ;  /* 0x00000000000879c3 */ /* 0x000ea20000008800 */
[----:B------:R-:W-:Y:S01]  /*3a10*/  ELECT P0, URZ, PT ;  /* 0x0000000000ff782f */ /* 0x000fe20003800000 */
[----:B------:R-:W-:Y:S01]  /*3a20*/  IMAD.MOV.U32 R0, RZ, RZ, 0x1 ;  /* 0x00000001ff007424 */ /* 0x000fe200078e00ff */
[----:B------:R-:W-:Y:S01]  /*3a30*/  UIADD3 UR26, UPT, UPT, UR26, 0xd0, URZ ;  /* 0x000000d01a1a7890 */ /* 0x000fe2000fffe0ff */
[----:B------:R-:W-:Y:S01]  /*3a40*/  SHF.L.U32 R3, R11, 0x1f, RZ ;  /* 0x0000001f0b037819 */ /* 0x000fe200000006ff */
[----:B------:R-:W-:-:S03]  /*3a50*/  UMOV UR4, 0x40 ;  /* 0x0000004000047882 */ /* 0x000fc60000000000 */
[----:B------:R-:W-:Y:S01]  /*3a60*/  UVIRTCOUNT.DEALLOC.SMPOOL 0x80 ;  /* 0x000000800000784c */ /* 0x000fe20000000000 */
[----:B--2---:R-:W-:Y:S02]  /*3a70*/  ULEA UR8, UR8, UR4, 0x18 ;  /* 0x0000000408087291 */ /* 0x004fe4000f8ec0ff */
[----:B------:R-:W-:-:S07]  /*3a80*/  ULEA UR4, UR31, UR26, 0x3 ;  /* 0x0000001a1f047291 */ /* 0x000fce000f8e18ff */
[----:B------:R2:W-:Y:S02]  /*3a90*/  @P0 STS.U8 [UR8+0x1c], R0 ;  /* 0x00001c00ff000988 */ /* 0x0005e40008000008 */
[----:B------:R-:W4:Y:S02]  /*3aa0*/  SYNCS.PHASECHK.TRANS64.TRYWAIT P0, [UR4], R3 ;  /* 0x00000003ff0075a7 */ /* 0x000f240008001104 */
[----:B--2-4-:R-:W-:Y:S05]  /*3ab0*/  @!P0 BRA `(.L_x_69) ;  /* 0x0000005400748947 */ /* 0x014fea0003800000 */
.L_x_138:
[----:B------:R-:W-:-:S04]  /*3ac0*/  UIADD3 UR4, UPT, UPT, UR31, 0x1, URZ ;  /* 0x000000011f047890 */ /* 0x000fc8000fffe0ff */
[----:B------:R-:W-:-:S04]  /*3ad0*/  UISETP.NE.AND UP0, UPT, UR4, 0x4, UPT ;  /* 0x000000040400788c */ /* 0x000fc8000bf05270 */
[----:B------:R-:W-:Y:S02]  /*3ae0*/  USEL UR6, URZ, 0x1, UP0 ;  /* 0x00000001ff067887 */ /* 0x000fe40008000000 */
[----:B------:R-:W-:-:S04]  /*3af0*/  USEL UR4, UR4, URZ, UP0 ;  /* 0x000000ff04047287 */ /* 0x000fc80008000000 */
[----:B-1----:R-:W-:Y:S01]  /*3b00*/  ULEA UR5, UR4, UR26, 0x3 ;  /* 0x0000001a04057291 */ /* 0x002fe2000f8e18ff */
[----:B------:R-:W-:-:S04]  /*3b10*/  LOP3.LUT R2, R11, UR6, RZ, 0x3c, !PT ;  /* 0x000000060b027c12 */ /* 0x000fc8000f8e3cff */
[----:B--2---:R-:W-:-:S04]  /*3b20*/  SHF.L.U32 R3, R2, 0x1f, RZ ;  /* 0x0000001f02037819 */ /* 0x004fc800000006ff */
[----:B------:R-:W1:Y:S02]  /*3b30*/  SYNCS.PHASECHK.TRANS64.TRYWAIT P0, [UR5], R3 ;  /* 0x00000003ff0075a7 */ /* 0x000e640008001105 */
[----:B-1----:R-:W-:Y:S05]  /*3b40*/  @!P0 BRA `(.L_x_70) ;  /* 0x0000005400688947 */ /* 0x002fea0003800000 */
.L_x_140:
        /* <DEDUP_REMOVED lines=9> */
.L_x_142:
[----:B------:R-:W-:-:S04]  /*3be0*/  UIADD3 UR4, UPT, UPT, UR4, 0x1, URZ ;  /* 0x0000000104047890 */ /* 0x000fc8000fffe0ff */
[----:B------:R-:W-:-:S04]  /*3bf0*/  UISETP.NE.AND UP0, UPT, UR4, 0x4, UPT ;  /* 0x000000040400788c */ /* 0x000fc8000bf05270 */
[----:B------:R-:W-:Y:S02]  /*3c00*/  USEL UR5, URZ, 0x1, UP0 ;  /* 0x00000001ff057887 */ /* 0x000fe40008000000 */
[----:B------:R-:W-:-:S04]  /*3c10*/  USEL UR4, UR4, URZ, UP0 ;  /* 0x000000ff04047287 */ /* 0x000fc80008000000 */
[----:B------:R-:W-:Y:S01]  /*3c20*/  ULEA UR4, UR4, UR26, 0x3 ;  /* 0x0000001a04047291 */ /* 0x000fe2000f8e18ff */
[----:B-1----:R-:W-:-:S04]  /*3c30*/  LOP3.LUT R3, R2, UR5, RZ, 0x3c, !PT ;  /* 0x0000000502037c12 */ /* 0x002fc8000f8e3cff */
[----:B------:R-:W-:-:S04]  /*3c40*/  SHF.L.U32 R3, R3, 0x1f, RZ ;  /* 0x0000001f03037819 */ /* 0x000fc800000006ff */
[----:B------:R-:W1:Y:S02]  /*3c50*/  SYNCS.PHASECHK.TRANS64.TRYWAIT P0, [UR4], R3 ;  /* 0x00000003ff0075a7 */ /* 0x000e640008001104 */
[----:B-1----:R-:W-:Y:S05]  /*3c60*/  @!P0 BRA `(.L_x_72) ;  /* 0x0000005400508947 */ /* 0x002fea0003800000 */
.L_x_144:
[----:B------:R-:W-:Y:S01]  /*3c70*/  NOP ;  /* 0x0000000000007918 */ /* 0x000fe20000000000 */
[----:B-1----:R-:W1:Y:S01]  /*3c80*/  LDS R0, [UR8+0x14] ;  /* 0x00001408ff007984 */ /* 0x002e620008000800 */
[----:B------:R-:W-:Y:S01]  /*3c90*/  ULOP3.LUT UR4, UR42, 0xffff, URZ, 0xc0, !UPT ;  /* 0x0000ffff2a047892 */ /* 0x000fe2000f8ec0ff */
[----:B------:R-:W-:Y:S01]  /*3ca0*/  UMOV UR5, 0xffff ;  /* 0x0000ffff00057882 */ /* 0x000fe20000000000 */
[----:B------:R-:W-:Y:S02]  /*3cb0*/  UMOV UR6, 0x1 ;  /* 0x0000000100067882 */ /* 0x000fe40000000000 */
[----:B------:R-:W-:-:S04]  /*3cc0*/  USHF.R.U32.HI UR4, URZ, 0x5, UR4 ;  /* 0x00000005ff047899 */ /* 0x000fc80008011604 */
[----:B------:R-:W-:Y:S02]  /*3cd0*/  USHF.L.U32 UR5, UR5, UR4, URZ ;  /* 0x0000000405057299 */ /* 0x000fe400080006ff */
[----:B------:R-:W-:-:S04]  /*3ce0*/  USHF.L.U32 UR4, UR6, UR4, URZ ;  /* 0x0000000406047299 */ /* 0x000fc800080006ff */
[----:B-1----:R-:W-:-:S04]  /*3cf0*/  LOP3.LUT R0, R0, UR5, RZ, 0xc0, !PT ;  /* 0x0000000500007c12 */ /* 0x002fc8000f8ec0ff */
[----:B------:R-:W-:-:S13]  /*3d00*/  ISETP.NE.AND P0, PT, R0, UR5, PT ;  /* 0x0000000500007c0c */ /* 0x000fda000bf05270 */
[----:B------:R-:W-:Y:S05]  /*3d10*/  @P0 BRA `(.L_x_73) ;  /* 0x0000000000580947 */ /* 0x000fea0003800000 */
[----:B------:R-:W1:Y:S02]  /*3d20*/  LDS R0, [UR8+0x18] ;  /* 0x00001808ff007984 */ /* 0x000e640008000800 */
[----:B-1----:R-:W-:-:S04]  /*3d30*/  LOP3.LUT R0, R0, UR4, RZ, 0xc0, !PT ;  /* 0x0000000400007c12 */ /* 0x002fc8000f8ec0ff */
[----:B------:R-:W-:-:S13]  /*3d40*/  ISETP.NE.AND P0, PT, R0, UR4, PT ;  /* 0x0000000400007c0c */ /* 0x000fda000bf05270 */
[----:B------:R-:W-:Y:S05]  /*3d50*/  @P0 BRA `(.L_x_74) ;  /* 0x00000000003c0947 */ /* 0x000fea0003800000 */
[----:B------:R-:W1:Y:S01]  /*3d60*/  S2R R2, SR_LANEID ;  /* 0x0000000000027919 */ /* 0x000e620000000000 */
[----:B------:R-:W-:Y:S01]  /*3d70*/  ULOP3.LUT UR5, URZ, UR5, URZ, 0x33, !UPT ;  /* 0x00000005ff057292 */ /* 0x000fe2000f8e33ff */
[----:B------:R-:W-:Y:S01]  /*3d80*/  LOP3.LUT R4, RZ, UR4, RZ, 0x33, !PT ;  /* 0x00000004ff047c12 */ /* 0x000fe2000f8e33ff */
[----:B------:R-:W-:Y:S02]  /*3d90*/  VOTEU.ANY UR4, UPT, PT ;  /* 0x0000000000047886 */ /* 0x000fe400038e0100 */
[----:B------:R-:W-:Y:S01]  /*3da0*/  UFLO.U32 UR4, UR4 ;  /* 0x00000004000472bd */ /* 0x000fe200080e0000 */
[----:B------:R-:W2:Y:S01]  /*3db0*/  REDUX UR6, R4 ;  /* 0x00000000040673c4 */ /* 0x000ea20000000000 */
[----:B------:R-:W-:-:S06]  /*3dc0*/  IMAD.U32 R0, RZ, RZ, UR5 ;  /* 0x00000005ff007e24 */ /* 0x000fcc000f8e00ff */
[----:B------:R4:W-:Y:S01]  /*3dd0*/  UTCATOMSWS.AND URZ, UR5 ;  /* 0x0000000500ff79e3 */ /* 0x0009e20008000000 */
[----:B------:R-:W3:Y:S01]  /*3de0*/  REDUX UR7, R0 ;  /* 0x00000000000773c4 */ /* 0x000ee20000000000 */
[----:B-1----:R-:W-:Y:S01]  /*3df0*/  ISETP.EQ.U32.AND P0, PT, R2, UR4, PT ;  /* 0x0000000402007c0c */ /* 0x002fe2000bf02070 */
[----:B--2---:R-:W-:Y:S01]  /*3e00*/  IMAD.U32 R2, RZ, RZ, UR6 ;  /* 0x00000006ff027e24 */ /* 0x004fe2000f8e00ff */
[----:B---3--:R-:W-:-:S11]  /*3e10*/  MOV R3, UR7 ;  /* 0x0000000700037c02 */ /* 0x008fd60008000f00 */
[----:B------:R4:W-:Y:S04]  /*3e20*/  @P0 ATOMS.AND RZ, [UR8+0x14], R3 ;  /* 0x00001403ffff098c */ /* 0x0009e8000a800008 */
[----:B------:R4:W-:Y:S01]  /*3e30*/  @P0 ATOMS.AND RZ, [UR8+0x18], R2 ;  /* 0x00001802ffff098c */ /* 0x0009e2000a800008 */
[----:B------:R-:W-:Y:S05]  /*3e40*/  BRA `(.L_x_75) ;  /* 0x0000000000147947 */ /* 0x000fea0003800000 */
.L_x_74:
[----:B------:R-:W-:Y:S02]  /*3e50*/  MOV R2, 0x3e70 ;  /* 0x00003e7000027802 */ /* 0x000fe40000000f00 */
[----:B---3-5:R-:W-:Y:S05]  /*3e60*/  CALL.REL.NOINC `($__internal_0_$__cuda_sm10x_tcgen05_guardrail_trap_col_being_dealloced_not_returned_by_alloc) ;  /* 0x0000005400ac7944 */ /* 0x028fea0003c00000 */
[----:B------:R-:W-:Y:S05]  /*3e70*/  BRA `(.L_x_75) ;  /* 0x0000000000087947 */ /* 0x000fea0003800000 */
.L_x_73:
[----:B------:R-:W-:Y:S02]  /*3e80*/  MOV R2, 0x3ea0 ;  /* 0x00003ea000027802 */ /* 0x000fe40000000f00 */
[----:B---3-5:R-:W-:Y:S05]  /*3e90*/  CALL.REL.NOINC `($__internal_2_$__cuda_sm10x_tcgen05_guardrail_trap_unallocated_columns_being_dealloced) ;  /* 0x0000005400b87944 */ /* 0x028fea0003c00000 */
.L_x_75:
[----:B------:R-:W-:Y:S01]  /*3ea0*/  NOP ;  /* 0x0000000000007918 */ /* 0x000fe20000000000 */
[----:B----4-:R-:W-:Y:S05]  /*3eb0*/  EXIT ;  /* 0x000000000000794d */ /* 0x010fea0003800000 */
.L_x_57:
[----:B------:R-:W-:-:S09]  /*3ec0*/  UISETP.NE.OR UP0, UPT, UR17, 0x3, !UP3 ;  /* 0x000000031100788c */ /* 0x000fd2000df05670 */
[----:B------:R-:W-:Y:S05]  /*3ed0*/  BRA.U UP0, `(.L_x_76) ;  /* 0x0000000d00807547 */ /* 0x000fea000b800000 */
[----:B------:R-:W1:Y:S01]  /*3ee0*/  LDCU UR32, c[0x0][0x370] ;  /* 0x00006e00ff2077ac */ /* 0x000e620008000800 */
[----:B------:R-:W2:Y:S01]  /*3ef0*/  LDC.64 R16, c[0x0][0x348] ;  /* 0x0000d200ff107b82 */ /* 0x000ea20000000a00 */
[----:B------:R-:W-:Y:S02]  /*3f00*/  HFMA2 R13, -RZ, RZ, 0, 0 ;  /* 0x00000000ff0d7431 */ /* 0x000fe400000001ff */
[----:B------:R-:W-:Y:S01]  /*3f10*/  IMAD.MOV.U32 R15, RZ, RZ, 0x1 ;  /* 0x00000001ff0f7424 */ /* 0x000fe200078e00ff */
[----:B------:R-:W1:Y:S01]  /*3f20*/  LDCU.128 UR28, c[0x0][0xb10] ;  /* 0x00016200ff1c77ac */ /* 0x000e620008000c00 */
[----:B------:R-:W-:Y:S01]  /*3f30*/  IMAD.MOV.U32 R14, RZ, RZ, RZ ;  /* 0x000000ffff0e7224 */ /* 0x000fe200078e00ff */
[----:B------:R-:W-:Y:S01]  /*3f40*/  MOV R7, 0x2000 ;  /* 0x0000200000077802 */ /* 0x000fe20000000f00 */
[----:B------:R-:W3:Y:S01]  /*3f50*/  LDCU UR27, c[0x0][0x374] ;  /* 0x00006e80ff1b77ac */ /* 0x000ee20008000800 */
[----:B------:R-:W4:Y:S01]  /*3f60*/  LDC.64 R2, c[0x0][0x888] ;  /* 0x00022200ff027b82 */ /* 0x000f220000000a00 */
[----:B------:R-:W3:Y:S01]  /*3f70*/  LDCU UR15, c[0x0][0xb0c] ;  /* 0x00016180ff0f77ac */ /* 0x000ee20008000800 */
[----:B------:R-:W2:Y:S06]  /*3f80*/  LDCU UR38, c[0x0][0xb20] ;  /* 0x00016400ff2677ac */ /* 0x000eac0008000800 */
[----:B------:R-:W4:Y:S01]  /*3f90*/  LDC.64 R4, c[0x0][0x890] ;  /* 0x00022400ff047b82 */ /* 0x000f220000000a00 */
[----:B------:R-:W2:Y:S01]  /*3fa0*/  LDCU UR4, c[0x0][0xb30] ;  /* 0x00016600ff0477ac */ /* 0x000ea20008000800 */
[----:B------:R-:W-:Y:S01]  /*3fb0*/  UMOV UR21, 0x400 ;  /* 0x0000040000157882 */ /* 0x000fe20000000000 */
[----:B-1----:R-:W-:-:S02]  /*3fc0*/  UIMAD.WIDE.U32 UR6, UR32, UR28, URZ ;  /* 0x0000001c200672a5 */ /* 0x002fc4000f8e00ff */
[----:B---3--:R-:W-:Y:S02]  /*3fd0*/  UIMAD.WIDE.U32 UR8, UR27, UR31, URZ ;  /* 0x0000001f1b0872a5 */ /* 0x008fe4000f8e00ff */
[----:B------:R-:W-:Y:S02]  /*3fe0*/  ULEA UR21, UR45, UR21, 0x18 ;  /* 0x000000152d157291 */ /* 0x000fe4000f8ec0ff */
[----:B------:R-:W-:Y:S02]  /*3ff0*/  UPLOP3.LUT UP3, UPT, UPT, UPT, UPT, 0x40, 0x4 ;  /* 0x000000000004789c */ /* 0x000fe40003f6e870 */
[----:B------:R-:W-:Y:S01]  /*4000*/  UIADD3 UR33, UPT, UPT, UR21, 0x68, URZ ;  /* 0x0000006815217890 */ /* 0x000fe2000fffe0ff */
[----:B------:R-:W-:Y:S01]  /*4010*/  UMOV UR6, UR7 ;  /* 0x0000000700067c82 */ /* 0x000fe20008000000 */
[----:B------:R-:W-:Y:S01]  /*4020*/  UMOV UR34, UR9 ;  /* 0x0000000900227c82 */ /* 0x000fe20008000000 */
[----:B------:R-:W-:Y:S02]  /*4030*/  UISETP.GE.AND UP0, UPT, UR42, 0x1, UPT ;  /* 0x000000012a00788c */ /* 0x000fe4000bf06270 */
[----:B------:R-:W-:Y:S01]  /*4040*/  UISETP.NE.AND UP4, UPT, UR42, 0x1, UPT ;  /* 0x000000012a00788c */ /* 0x000fe2000bf85270 */
[----:B------:R-:W1:Y:S01]  /*4050*/  LDCU.64 UR22, c[0x0][0xb28] ;  /* 0x00016500ff1677ac */ /* 0x000e620008000a00 */
[----:B------:R-:W-:-:S02]  /*4060*/  UISETP.NE.AND UP6, UPT, UR15, 0x1, UPT ;  /* 0x000000010f00788c */ /* 0x000fc4000bfc5270 */
[----:B------:R-:W-:Y:S02]  /*4070*/  UISETP.NE.AND UP5, UPT, UR30, 0x1, UPT ;  /* 0x000000011e00788c */ /* 0x000fe4000bfa5270 */
[----:B------:R-:W-:Y:S02]  /*4080*/  UIADD3 UR17, UPT, UPT, UR21, 0x60, URZ ;  /* 0x0000006015117890 */ /* 0x000fe4000fffe0ff */
[----:B------:R-:W-:Y:S02]  /*4090*/  UPRMT UR33, UR45, 0x654, UR33 ;  /* 0x000006542d217896 */ /* 0x000fe40008000021 */
[----:B------:R-:W-:Y:S02]  /*40a0*/  USHF.R.U32.HI UR35, URZ, UR29, UR6 ;  /* 0x0000001dff237299 */ /* 0x000fe40008011606 */
[----:B--2---:R-:W-:Y:S02]  /*40b0*/  USHF.R.U32.HI UR34, URZ, UR38, UR34 ;  /* 0x00000026ff227299 */ /* 0x004fe40008011622 */
[----:B------:R-:W-:-:S11]  /*40c0*/  UISETP.NE.AND UP2, UPT, UR4, 0x1, UPT ;  /* 0x000000010400788c */ /* 0x000fd6000bf45270 */
.L_x_85:
[C---:B------:R-:W-:Y:S02]  /*40d0*/  LEA R12, R14.reuse, UR21, 0x3 ;  /* 0x000000150e0c7c11 */ /* 0x040fe4000f8e18ff */
[----:B------:R-:W-:Y:S02]  /*40e0*/  SHF.L.U32 R9, R13, 0x1f, RZ ;  /* 0x0000001f0d097819 */ /* 0x000fe400000006ff */
[----:B------:R-:W-:Y:S02]  /*40f0*/  LEA R10, R14, UR21, 0x4 ;  /* 0x000000150e0a7c11 */ /* 0x000fe4000f8e20ff */
[----:B--2---:R-:W2:Y:S02]  /*4100*/  SYNCS.PHASECHK.TRANS64.TRYWAIT P0, [R12+URZ+0x90], R9 ;  /* 0x000090090c0075a7 */ /* 0x004ea400080011ff */
[----:B--2---:R-:W-:Y:S05]  /*4110*/  @!P0 BRA `(.L_x_77) ;  /* 0x00000050003c8947 */ /* 0x004fea0003800000 */
.L_x_145:
[----:B--2---:R-:W2:Y:S01]  /*4120*/  LDS.128 R8, [R10+0x120] ;  /* 0x000120000a087984 */ /* 0x004ea20000000c00 */
[----:B------:R-:W-:Y:S01]  /*4130*/  UISETP.GE.AND UP0, UPT, UR42, 0x1, UPT ;  /* 0x000000012a00788c */ /* 0x000fe2000bf06270 */
[----:B------:R-:W-:Y:S01]  /*4140*/  @!PT LDS RZ, [RZ] ;  /* 0x00000000fffff984 */ /* 0x000fe20000000800 */
[----:B------:R-:W-:Y:S01]  /*4150*/  @!PT LDS RZ, [RZ] ;  /* 0x00000000fffff984 */ /* 0x000fe20000000800 */
[----:B------:R-:W-:Y:S01]  /*4160*/  @!PT LDS RZ, [RZ] ;  /* 0x00000000fffff984 */ /* 0x000fe20000000800 */
[----:B------:R-:W-:Y:S01]  /*4170*/  @!PT LDS RZ, [RZ] ;  /* 0x00000000fffff984 */ /* 0x000fe20000000800 */
[----:B------:R3:W-:Y:S06]  /*4180*/  MEMBAR.ALL.CTA ;  /* 0x0000000000007992 */ /* 0x0007ec0000008000 */
[----:B---3--:R-:W3:Y:S01]  /*4190*/  FENCE.VIEW.ASYNC.S ;  /* 0x00000000000073c6 */ /* 0x008ee20000000000 */
[----:B--2---:R-:W-:Y:S11]  /*41a0*/  LOP3.LUT P0, RZ, R10, 0x1, RZ, 0xc0, !PT ;  /* 0x000000010aff7812 */ /* 0x004ff6000780c0ff */
[----:B------:R-:W-:Y:S02]  /*41b0*/  @!UPT UIADD3 URZ, UPT, UPT, URZ, URZ, URZ ;  /* 0x000000fffffff290 */ /* 0x000fe4000fffe0ff */
[----:B---3--:R-:W-:Y:S01]  /*41c0*/  VOTEU.ANY UP1, P0 ;  /* 0x0000000000ff7886 */ /* 0x008fe20000020100 */
[----:B------:R-:W-:Y:S11]  /*41d0*/  PLOP3.LUT P0, PT, PT, PT, UP1, 0x80, 0x8 ;  /* 0x000000000008781c */ /* 0x000ff60003f0f018 */
[----:B------:R-:W-:Y:S02]  /*41e0*/  @!UPT UIADD3 URZ, UPT, UPT, URZ, URZ, URZ ;  /* 0x000000fffffff290 */ /* 0x000fe4000fffe0ff */
[----:B------:R-:W-:Y:S02]  /*41f0*/  @P0 SHF.R.U32.HI R0, RZ, 0x10, R9 ;  /* 0x00000010ff000819 */ /* 0x000fe40000011609 */
[----:B------:R-:W-:Y:S02]  /*4200*/  @P0 MOV R6, R8 ;  /* 0x0000000800060202 */ /* 0x000fe40000000f00 */
[----:B------:R-:W-:Y:S01]  /*4210*/  @P0 R2UR UR4, R0 ;  /* 0x00000000000402ca */ /* 0x000fe200000e0000 */
[----:B------:R-:W-:Y:S01]  /*4220*/  VIADD R0, R12, 0xa0 ;  /* 0x000000a00c007836 */ /* 0x000fe20000000000 */
[----:B------:R-:W-:Y:S02]  /*4230*/  @P0 LOP3.LUT R8, R9, 0xffff, RZ, 0xc0, !PT ;  /* 0x0000ffff09080812 */ /* 0x000fe400078ec0ff */
[----:B------:R-:W-:Y:S02]  /*4240*/  @P0 R2UR UR6, R6 ;  /* 0x00000000060602ca */ /* 0x000fe400000e0000 */
[----:B------:R-:W-:Y:S02]  /*4250*/  PRMT R0, RZ, 0x654, R0 ;  /* 0x00000654ff007816 */ /* 0x000fe40000000000 */
[----:B------:R-:W-:Y:S02]  /*4260*/  @P0 R2UR UR5, R8 ;  /* 0x00000000080502ca */ /* 0x000fe400000e0000 */
[----:B------:R2:W-:Y:S03]  /*4270*/  SYNCS.ARRIVE.TRANS64.RED.A1T0 RZ, [R0+URZ], RZ ;  /* 0x000000ff00ff79a7 */ /* 0x0005e600081004ff */
[----:B------:R-:W-:Y:S04]  /*4280*/  @UP1 UMOV UR26, UR4 ;  /* 0x00000004001a1c82 */ /* 0x000fe80008000000 */
[----:B------:R-:W-:Y:S04]  /*4290*/  @UP1 UMOV UR14, UR6 ;  /* 0x00000006000e1c82 */ /* 0x000fe80008000000 */
[----:B------:R-:W-:Y:S01]  /*42a0*/  @UP1 UMOV UR13, UR5 ;  /* 0x00000005000d1c82 */ /* 0x000fe20008000000 */
[----:B------:R-:W-:Y:S05]  /*42b0*/  BRA.U !UP0, `(.L_x_78) ;  /* 0x0000000108a47547 */ /* 0x000fea000b800000 */
[----:B------:R-:W-:Y:S02]  /*42c0*/  UIMAD.WIDE.U32 UR8, UR13, UR31, URZ ;  /* 0x0000001f0d0872a5 */ /* 0x000fe4000f8e00ff */
[----:B------:R-:W-:Y:S02]  /*42d0*/  UIMAD.WIDE.U32 UR10, UR14, UR28, URZ ;  /* 0x0000001c0e0a72a5 */ /* 0x000fe4000f8e00ff */
[----:B------:R-:W-:Y:S02]  /*42e0*/  USEL UR4, UR27, UR34, !UP5 ;  /* 0x000000221b047287 */ /* 0x000fe4000e800000 */
[----:B------:R-:W-:Y:S02]  /*42f0*/  USEL UR7, UR32, UR35, !UP6 ;  /* 0x0000002320077287 */ /* 0x000fe4000f000000 */
[----:B-1----:R-:W-:Y:S02]  /*4300*/  UIMAD.WIDE.U32 UR18, UR4, UR22, URZ ;  /* 0x00000016041272a5 */ /* 0x002fe4000f8e00ff */
[----:B------:R-:W-:Y:S01]  /*4310*/  UIMAD.WIDE.U32 UR24, UR7, UR22, URZ ;  /* 0x00000016071872a5 */ /* 0x000fe2000f8e00ff */
[----:B------:R-:W-:Y:S02]  /*4320*/  UMOV UR5, UR9 ;  /* 0x0000000900057c82 */ /* 0x000fe40008000000 */
[----:B------:R-:W-:Y:S03]  /*4330*/  USHF.R.U32.HI UR6, URZ, UR38, UR5 ;  /* 0x00000026ff067299 */ /* 0x000fe60008011605 */
[----:B------:R-:W-:Y:S01]  /*4340*/  UMOV UR5, UR11 ;  /* 0x0000000b00057c82 */ /* 0x000fe20008000000 */
[----:B------:R-:W-:Y:S02]  /*4350*/  USEL UR6, UR13, UR6, !UP5 ;  /* 0x000000060d067287 */ /* 0x000fe4000e800000 */
[----:B------:R-:W-:Y:S02]  /*4360*/  USHF.R.U32.HI UR8, URZ, UR29, UR5 ;  /* 0x0000001dff087299 */ /* 0x000fe40008011605 */
[----:B------:R-:W-:Y:S01]  /*4370*/  UIMAD.WIDE.U32 UR10, UR6, UR22, URZ ;  /* 0x00000016060a72a5 */ /* 0x000fe2000f8e00ff */
[----:B------:R-:W-:Y:S02]  /*4380*/  UMOV UR5, UR19 ;  /* 0x0000001300057c82 */ /* 0x000fe40008000000 */
[----:B------:R-:W-:Y:S03]  /*4390*/  @UP4 USHF.R.U32.HI UR4, URZ, UR23, UR5 ;  /* 0x00000017ff044299 */ /* 0x000fe60008011605 */
[----:B------:R-:W-:Y:S01]  /*43a0*/  UMOV UR5, UR25 ;  /* 0x0000001900057c82 */ /* 0x000fe20008000000 */
[----:B------:R-:W-:Y:S02]  /*43b0*/  UIMAD UR4, UR42, UR4, URZ ;  /* 0x000000042a0472a4 */ /* 0x000fe4000f8e02ff */
[----:B------:R-:W-:Y:S02]  /*43c0*/  @UP4 USHF.R.U32.HI UR7, URZ, UR23, UR5 ;  /* 0x00000017ff074299 */ /* 0x000fe40008011605 */
[----:B------:R-:W-:Y:S02]  /*43d0*/  USEL UR5, UR14, UR8, !UP6 ;  /* 0x000000080e057287 */ /* 0x000fe4000f000000 */
[----:B------:R-:W-:Y:S02]  /*43e0*/  UIMAD UR8, UR42, UR7, URZ ;  /* 0x000000072a0872a4 */ /* 0x000fe4000f8e02ff */
[----:B------:R-:W-:Y:S03]  /*43f0*/  UISETP.GE.AND UP0, UPT, UR6, UR4, UPT ;  /* 0x000000040600728c */ /* 0x000fe6000bf06270 */
[----:B------:R-:W-:Y:S01]  /*4400*/  UMOV UR4, UR11 ;  /* 0x0000000b00047c82 */ /* 0x000fe20008000000 */
[----:B------:R-:W-:Y:S02]  /*4410*/  UISETP.GE.OR UP0, UPT, UR5, UR8, UP0 ;  /* 0x000000080500728c */ /* 0x000fe40008706670 */
[----:B------:R-:W-:Y:S02]  /*4420*/  USHF.R.U32.HI UR4, URZ, UR23, UR4 ;  /* 0x00000017ff047299 */ /* 0x000fe40008011604 */
[----:B------:R-:W-:Y:S02]  /*4430*/  UIMAD.WIDE.U32 UR8, UR5, UR22, URZ ;  /* 0x00000016050872a5 */ /* 0x000fe4000f8e00ff */
[----:B------:R-:W-:Y:S04]  /*4440*/  USEL UR10, UR6, UR4, !UP4 ;  /* 0x00000004060a7287 */ /* 0x000fe8000e000000 */
[----:B------:R-:W-:Y:S01]  /*4450*/  UIADD3 UR11, UPT, UPT, -UR10, URZ, URZ ;  /* 0x000000ff0a0b7290 */ /* 0x000fe2000fffe1ff */
[----:B------:R-:W-:Y:S02]  /*4460*/  @!UP0 UMOV UR4, UR9 ;  /* 0x0000000900048c82 */ /* 0x000fe40008000000 */
[----:B------:R-:W-:Y:S02]  /*4470*/  @!UP0 USHF.R.U32.HI UR4, URZ, UR23, UR4 ;  /* 0x00000017ff048299 */ /* 0x000fe40008011604 */
[----:B------:R-:W-:Y:S02]  /*4480*/  UIMAD UR8, UR42, UR11, UR6 ;  /* 0x0000000b2a0872a4 */ /* 0x000fe4000f8e0206 */
[----:B------:R-:W-:Y:S04]  /*4490*/  @!UP0 USEL UR4, UR5, UR4, !UP4 ;  /* 0x0000000405048287 */ /* 0x000fe8000e000000 */
[----:B------:R-:W-:Y:S02]  /*44a0*/  @!UP0 UIMAD UR8, UR7, UR8, UR4 ;  /* 0x00000008070882a4 */ /* 0x000fe4000f8e0204 */
[----:B------:R-:W-:Y:S02]  /*44b0*/  @!UP0 UIADD3 UR9, UPT, UPT, UR10, -UR4, URZ ;  /* 0x800000040a098290 */ /* 0x000fe4000fffe0ff */
[----:B------:R-:W-:Y:S02]  /*44c0*/  UIADD3 UR4, UPT, UPT, -UR5, URZ, URZ ;  /* 0x000000ff05047290 */ /* 0x000fe4000fffe1ff */
[----:B------:R-:W-:Y:S02]  /*44d0*/  UIADD3 UR7, UPT, UPT, -UR6, URZ, URZ ;  /* 0x000000ff06077290 */ /* 0x000fe4000fffe1ff */
[----:B------:R-:W-:Y:S02]  /*44e0*/  @!UP0 UIMAD UR6, UR9, UR42, UR5 ;  /* 0x0000002a090682a4 */ /* 0x000fe4000f8e0205 */
[----:B------:R-:W-:Y:S02]  /*44f0*/  UIMAD UR14, UR15, UR4, UR14 ;  /* 0x000000040f0e72a4 */ /* 0x000fe4000f8e020e */
[----:B------:R-:W-:Y:S01]  /*4500*/  UIMAD UR13, UR30, UR7, UR13 ;  /* 0x000000071e0d72a4 */ /* 0x000fe2000f8e020d */
[----:B------:R-:W-:Y:S02]  /*4510*/  @!UP0 UMOV UR5, UR8 ;  /* 0x0000000800058c82 */ /* 0x000fe40008000000 */
[----:B------:R-:W-:Y:S02]  /*4520*/  UIMAD UR14, UR5, UR15, UR14 ;  /* 0x0000000f050e72a4 */ /* 0x000fe4000f8e020e */
[----:B------:R-:W-:Y:S11]  /*4530*/  UIMAD UR13, UR6, UR30, UR13 ;  /* 0x0000001e060d72a4 */ /* 0x000ff6000f8e020d */
[----:B------:R-:W-:Y:S01]  /*4540*/  @!UPT UIADD3 URZ, UPT, UPT, URZ, URZ, URZ ;  /* 0x000000fffffff290 */ /* 0x000fe2000fffe0ff */
.L_x_78:
[----:B------:R-:W3:Y:S01]  /*4550*/  @!UP2 LDCU.128 UR8, c[0x0][0xb10] ;  /* 0x00016200ff08a7ac */ /* 0x000ee20008000c00 */
[C---:B----4-:R-:W-:Y:S02]  /*4560*/  ISETP.NE.U32.AND P1, PT, R4.reuse, RZ, PT ;  /* 0x000000ff0400720c */ /* 0x050fe40003f25070 */
[----:B------:R-:W-:Y:S02]  /*4570*/  ISETP.NE.U32.AND P0, PT, R4, RZ, PT ;  /* 0x000000ff0400720c */ /* 0x000fe40003f05070 */
[C---:B------:R-:W-:Y:S02]  /*4580*/  ISETP.NE.AND.EX P1, PT, R5.reuse, RZ, PT, P1 ;  /* 0x000000ff0500720c */ /* 0x040fe40003f25310 */
[----:B------:R-:W-:Y:S01]  /*4590*/  ISETP.NE.AND.EX P0, PT, R5, RZ, PT, P0 ;  /* 0x000000ff0500720c */ /* 0x000fe20003f05300 */
[----:B------:R-:W4:Y:S01]  /*45a0*/  @!UP2 LDCU UR5, c[0x0][0xb0c] ;  /* 0x00016180ff05a7ac */ /* 0x000f220008000800 */
[----:B------:R-:W-:Y:S01]  /*45b0*/  SHF.L.U32 R9, R15, 0x1f, RZ ;  /* 0x0000001f0f097819 */ /* 0x000fe200000006ff */
[----:B------:R-:W-:Y:S02]  /*45c0*/  USHF.L.U32 UR19, UR16, 0x7, URZ ;  /* 0x0000000710137899 */ /* 0x000fe400080006ff */
[----:B------:R-:W-:Y:S02]  /*45d0*/  USHF.L.U32 UR18, UR20, 0x7, URZ ;  /* 0x0000000714127899 */ /* 0x000fe400080006ff */
[----:B---3--:R-:W-:Y:S07]  /*45e0*/  UIMAD.WIDE.U32 UR6, UR14, UR8, URZ ;  /* 0x000000080e0672a5 */ /* 0x008fee000f8e00ff */
[----:B------:R-:W-:Y:S01]  /*45f0*/  @!UP2 UMOV UR4, UR7 ;  /* 0x000000070004ac82 */ /* 0x000fe20008000000 */
[----:B----4-:R-:W-:Y:S02]  /*4600*/  @!UP2 UISETP.NE.AND UP0, UPT, UR5, 0x1, UPT ;  /* 0x000000010500a88c */ /* 0x010fe4000bf05270 */
[----:B------:R-:W-:Y:S02]  /*4610*/  @!UP2 USHF.R.U32.HI UR4, URZ, UR9, UR4 ;  /* 0x00000009ff04a299 */ /* 0x000fe40008011604 */
[----:B------:R-:W-:Y:S02]  /*4620*/  UIMAD.WIDE.U32 UR6, UR13, UR11, URZ ;  /* 0x0000000b0d0672a5 */ /* 0x000fe4000f8e00ff */
[----:B------:R-:W-:Y:S02]  /*4630*/  @!UP2 USEL UR8, UR14, UR4, !UP0 ;  /* 0x000000040e08a287 */ /* 0x000fe4000c000000 */
[----:B------:R-:W-:Y:S03]  /*4640*/  @!UP2 UISETP.NE.AND UP0, UPT, UR10, 0x1, UPT ;  /* 0x000000010a00a88c */ /* 0x000fe6000bf05270 */
[----:B------:R-:W-:Y:S02]  /*4650*/  @!UP2 UMOV UR6, UR7 ;  /* 0x000000070006ac82 */ /* 0x000fe40008000000 */
[----:B------:R-:W3:Y:S02]  /*4660*/  @!UP2 LDCU UR4, c[0x0][0xb20] ;  /* 0x00016400ff04a7ac */ /* 0x000ee40008000800 */
[----:B---3--:R-:W-:Y:S04]  /*4670*/  @!UP2 USHF.R.U32.HI UR6, URZ, UR4, UR6 ;  /* 0x00000004ff06a299 */ /* 0x008fe80008011606 */
[----:B------:R-:W-:Y:S04]  /*4680*/  @!UP2 USEL UR6, UR13, UR6, !UP0 ;  /* 0x000000060d06a287 */ /* 0x000fe8000c000000 */
[----:B------:R-:W-:Y:S02]  /*4690*/  @!UP2 UIADD3 UR4, UPT, UPT, -UR8, UR6, URZ ;  /* 0x000000060804a290 */ /* 0x000fe4000fffe1ff */
[----:B------:R-:W-:Y:S02]  /*46a0*/  @!UP2 UIADD3 UR6, UPT, UPT, UR8, -UR6, URZ ;  /* 0x800000060806a290 */ /* 0x000fe4000fffe0ff */
[----:B------:R-:W-:Y:S02]  /*46b0*/  @!UP2 UIMAD UR14, UR4, UR5, UR14 ;  /* 0x00000005040ea2a4 */ /* 0x000fe4000f8e020e */
[----:B------:R-:W-:Y:S01]  /*46c0*/  @!UP2 UIMAD UR13, UR6, UR10, UR13 ;  /* 0x0000000a060da2a4 */ /* 0x000fe2000f8e020d */
[----:B------:R-:W-:Y:S11]  /*46d0*/  BRA.U UP3, `(.L_x_79) ;  /* 0x0000000103107547 */ /* 0x000ff6000b800000 */
[----:B--2---:R-:W-:Y:S04]  /*46e0*/  MOV R0, UR37 ;  /* 0x0000002500007c02 */ /* 0x004fe80008000f00 */
[----:B------:R-:W-:Y:S04]  /*46f0*/  SHF.L.U32 R11, R0, 0x1f, RZ ;  /* 0x0000001f000b7819 */ /* 0x000fe800000006ff */
[----:B------:R-:W2:Y:S02]  /*4700*/  SYNCS.PHASECHK.TRANS64.TRYWAIT P2, [UR21+0x88], R11 ;  /* 0x0000880bff0075a7 */ /* 0x000ea40008041115 */
[----:B--2---:R-:W-:Y:S05]  /*4710*/  @!P2 BRA `(.L_x_80) ;  /* 0x0000004800d0a947 */ /* 0x004fea0003800000 */
.L_x_79:
[----:B------:R-:W-:Y:S05]  /*4720*/  @!P1 BRA `(.L_x_81) ;  /* 0x0000000000309947 */ /* 0x000fea0003800000 */
[----:B------:R-:W-:Y:S01]  /*4730*/  ISETP.NE.U32.AND P1, PT, R2, RZ, PT ;  /* 0x000000ff0200720c */ /* 0x000fe20003f25070 */
[----:B------:R-:W3:Y:S01]  /*4740*/  LDCU.64 UR4, c[0x0][0x358] ;  /* 0x00006b00ff0477ac */ /* 0x000ee20008000a00 */
[----:B------:R-:W-:Y:S02]  /*4750*/  IMAD.MOV.U32 R145, RZ, RZ, 0x1 ;  /* 0x00000001ff917424 */ /* 0x000fe400078e00ff */
[----:B------:R-:W-:Y:S11]  /*4760*/  ISETP.NE.AND.EX P1, PT, R3, RZ, PT, P1 ;  /* 0x000000ff0300720c */ /* 0x000ff60003f25310 */
[----:B------:R-:W-:Y:S02]  /*4770*/  @!UPT UIADD3 URZ, UPT, UPT, URZ, URZ, URZ ;  /* 0x000000fffffff290 */ /* 0x000fe4000fffe0ff */
[----:B--2---:R-:W2:Y:S01]  /*4780*/  @P1 LDC.64 R10, c[0x0][0x888] ;  /* 0x00022200ff0a1b82 */ /* 0x004ea20000000a00 */
[----:B------:R-:W-:Y:S04]  /*4790*/  @P1 IMAD R0, R4, UR36, RZ ;  /* 0x0000002404001c24 */ /* 0x000fe8000f8e02ff */
[----:B--2---:R-:W-:Y:S04]  /*47a0*/  @P1 IMAD.WIDE R10, R0, 0x4, R10 ;  /* 0x00000004000a1825 */ /* 0x004fe800078e020a */
[----:B------:R-:W-:Y:S01]  /*47b0*/  HFMA2 R0, -RZ, RZ, 0, 5.9604644775390625e-08 ;  /* 0x00000001ff007431 */ /* 0x000fe200000001ff */
[----:B---3-5:R3:W5:Y:S04]  /*47c0*/  @P1 LDG.E R72, desc[UR4][R10.64] ;  /* 0x000000040a481981 */ /* 0x028768000c1e1900 */
[----:B------:R-:W-:Y:S01]  /*47d0*/  @!P1 PRMT R145, R0, 0x7610, R145 ;  /* 0x0000761000919816 */ /* 0x000fe20000000091 */
[----:B---3--:R-:W4:Y:S06]  /*47e0*/  @!P1 LDC R72, c[0x0][0x880] ;  /* 0x00022000ff489b82 */ /* 0x008f2c0000000800 */
.L_x_81:
[----:B----45:R-:W-:Y:S01]  /*47f0*/  @!P0 ISETP.EQ.AND P1, PT, R72, RZ, PT ;  /* 0x000000ff4800820c */ /* 0x030fe20003f22270 */
[----:B------:R-:W-:Y:S01]  /*4800*/  @!UPT UIADD3 URZ, UPT, UPT, URZ, URZ, URZ ;  /* 0x000000fffffff290 */ /* 0x000fe2000fffe0ff */
[----:B------:R-:W-:Y:S11]  /*4810*/  @!P0 BRA `(.L_x_82) ;  /* 0x0000000000188947 */ /* 0x000ff60003800000 */
[----:B------:R-:W-:Y:S02]  /*4820*/  LOP3.LUT P0, RZ, R145, 0xff, RZ, 0xc0, !PT ;  /* 0x000000ff91ff7812 */ /* 0x000fe4000780c0ff */
[----:B------:R-:W-:Y:S04]  /*4830*/  ISETP.NE.U32.AND P1, PT, R2, RZ, PT ;  /* 0x000000ff0200720c */ /* 0x000fe80003f25070 */
[----:B------:R-:W-:Y:S04]  /*4840*/  ISETP.NE.AND.EX P1, PT, R3, RZ, PT, P1 ;  /* 0x000000ff0300720c */ /* 0x000fe80003f25310 */
[----:B------:R-:W-:Y:S03]  /*4850*/  PLOP3.LUT P1, PT, P1, PT, PT, 0x8, 0x80 ;  /* 0x000000000080781c */ /* 0x000fe60000f2e170 */
[----:B------:R-:W-:Y:S11]  /*4860*/  @P0 ISETP.EQ.AND P1, PT, R72, RZ, PT ;  /* 0x000000ff4800020c */ /* 0x000ff60003f22270 */
[----:B------:R-:W-:Y:S02]  /*4870*/  @!UPT UIADD3 URZ, UPT, UPT, URZ, URZ, URZ ;  /* 0x000000fffffff290 */ /* 0x000fe4000fffe0ff */
.L_x_82:
[----:B------:R-:W3:Y:S01]  /*4880*/  SYNCS.PHASECHK.TRANS64.TRYWAIT P2, [UR21+0x70], R9 ;  /* 0x00007009ff0075a7 */ /* 0x000ee20008041115 */
[----:B------:R-:W-:Y:S04]  /*4890*/  ELECT P0, URZ, PT ;  /* 0x0000000000ff782f */ /* 0x000fe80003800000 */
[----:B------:R-:W-:Y:S11]  /*48a0*/  PLOP3.LUT P1, PT, P1, P0, PT, 0xf2, 0x2f ;  /* 0x00000000002f781c */ /* 0x000ff60000f21e72 */
[----:B------:R-:W-:Y:S02]  /*48b0*/  @!UPT UIADD3 URZ, UPT, UPT, URZ, URZ, URZ ;  /* 0x000000fffffff290 */ /* 0x000fe4000fffe0ff */
[----:B------:R-:W-:Y:S05]  /*48c0*/  @!P1 IADD3 R8, P0, PT, R16, 0x580, RZ ;  /* 0x0000058010089810 */ /* 0x000fea0007f1e0ff */
[----:B------:R-:W-:Y:S01]  /*48d0*/  @!P1 IMAD.X R6, RZ, RZ, R17, P0 ;  /* 0x000000ffff069224 */ /* 0x000fe200000e0611 */
[----:B---3--:R-:W-:Y:S07]  /*48e0*/  @!P2 BRA `(.L_x_83) ;  /* 0x000000480074a947 */ /* 0x008fee0003800000 */
.L_x_148:
[----:B------:R-:W-:Y:S01]  /*48f0*/  @!P1 R2UR UR5, R8 ;  /* 0x00000000080592ca */ /* 0x000fe200000e0000 */
[----:B------:R-:W-:Y:S01]  /*4900*/  VOTEU.ALL UP0, P1 ;  /* 0x0000000000ff7886 */ /* 0x000fe20000800000 */
[----:B------:R-:W-:Y:S01]  /*4910*/  @!P1 R2UR UR4, R6 ;  /* 0x00000000060492ca */ /* 0x000fe200000e0000 */
[----:B--2---:R-:W-:Y:S01]  /*4920*/  @!P1 IMAD.MOV.U32 R0, RZ, RZ, 0x2000 ;  /* 0x00002000ff009424 */ /* 0x004fe200078e00ff */
[----:B------:R-:W-:Y:S01]  /*4930*/  UMOV UR8, 0x0 ;  /* 0x0000000000087882 */ /* 0x000fe20000000000 */
[----:B------:R-:W-:Y:S01]  /*4940*/  UMOV UR9, 0x10000000 ;  /* 0x1000000000097882 */ /* 0x000fe20000000000 */
[----:B------:R-:W-:Y:S01]  /*4950*/  @!UP0 UIADD3 UR16, UPT, UPT, UR21, 0x200, URZ ;  /* 0x0000020015108890 */ /* 0x000fe2000fffe0ff */
[----:B------:R-:W-:Y:S01]  /*4960*/  VIADD R14, R14, 0x1 ;  /* 0x000000010e0e7836 */ /* 0x000fe20000000000 */
[----:B------:R-:W-:Y:S01]  /*4970*/  VOTEU.ALL UP0, P1 ;  /* 0x0000000000ff7886 */ /* 0x000fe20000800000 */
[----:B------:R-:W-:Y:S01]  /*4980*/  UMOV UR20, UR36 ;  /* 0x0000002400147c82 */ /* 0x000fe20008000000 */
[----:B------:R-:W-:Y:S03]  /*4990*/  UPRMT UR6, UR45, 0x654, UR17 ;  /* 0x000006542d067896 */ /* 0x000fe60008000011 */
[----:B------:R-:W-:Y:S02]  /*49a0*/  IMAD.U32 R10, RZ, RZ, UR5 ;  /* 0x00000005ff0a7e24 */ /* 0x000fe4000f8e00ff */
[----:B------:R-:W-:Y:S03]  /*49b0*/  IMAD.U32 R11, RZ, RZ, UR4 ;  /* 0x00000004ff0b7e24 */ /* 0x000fe6000f8e00ff */
[----:B------:R-:W-:Y:S02]  /*49c0*/  @!P1 R2UR UR4, R10 ;  /* 0x000000000a0492ca */ /* 0x000fe400000e0000 */
[----:B------:R-:W-:Y:S11]  /*49d0*/  @!P1 R2UR UR5, R11 ;  /* 0x000000000b0592ca */ /* 0x000ff600000e0000 */
[----:B------:R-:W-:Y:S02]  /*49e0*/  @!UPT UIADD3 URZ, UPT, UPT, URZ, URZ, URZ ;  /* 0x000000fffffff290 */ /* 0x000fe4000fffe0ff */
[----:B------:R2:W-:Y:S01]  /*49f0*/  @!UP0 UTMALDG.3D [UR16], [UR4], desc[UR8] ;  /* 0x00000810040085b4 */ /* 0x0005e20008011000 */
[----:B------:R2:W-:Y:S01]  /*4a00*/  @!P1 SYNCS.ARRIVE.TRANS64.RED.A0TR RZ, [UR21+0x60], R0 ;  /* 0x00006000ffff99a7 */ /* 0x0005e20008300415 */
[----:B------:R-:W-:Y:S01]  /*4a10*/  SYNCS.ARRIVE.TRANS64.RED.A1T0 RZ, [UR6], RZ ;  /* 0x000000ffffff79a7 */ /* 0x000fe20008100406 */
[----:B------:R-:W3:Y:S02]  /*4a20*/  SYNCS.PHASECHK.TRANS64.TRYWAIT P0, [UR21+0x78], R9 ;  /* 0x00007809ff0075a7 */ /* 0x000ee40008001115 */
[----:B--23--:R-:W-:Y:S05]  /*4a30*/  @!P0 BRA `(.L_x_84) ;  /* 0x0000004800388947 */ /* 0x00cfea0003800000 */
.L_x_150:
[----:B------:R-:W-:Y:S01]  /*4a40*/  @!P1 IADD3 R6, P0, PT, R16, 0x580, RZ ;  /* 0x0000058010069810 */ /* 0x000fe20007f1e0ff */
[----:B------:R-:W-:Y:S01]  /*4a50*/  VOTEU.ALL UP0, P1 ;  /* 0x0000000000ff7886 */ /* 0x000fe20000800000 */
[----:B------:R-:W-:Y:S01]  /*4a60*/  UMOV UR6, 0x0 ;  /* 0x0000000000067882 */ /* 0x000fe20000000000 */
[----:B------:R-:W-:Y:S01]  /*4a70*/  UMOV UR7, 0x10000000 ;  /* 0x1000000000077882 */ /* 0x000fe20000000000 */
[----:B------:R-:W-:Y:S01]  /*4a80*/  @!P1 R2UR UR5, R6 ;  /* 0x00000000060592ca */ /* 0x000fe200000e0000 */
[----:B--2---:R-:W-:Y:S01]  /*4a90*/  @!P1 IMAD.X R0, RZ, RZ, R17, P0 ;  /* 0x000000ffff009224 */ /* 0x004fe200000e0611 */
[----:B------:R-:W-:Y:S01]  /*4aa0*/  @!UP0 UIADD3 UR10, UPT, UPT, UR18, 0x40, URZ ;  /* 0x00000040120a8890 */ /* 0x000fe2000fffe0ff */
[----:B------:R-:W-:Y:S01]  /*4ab0*/  R2UR UR16, R147 ;  /* 0x00000000931072ca */ /* 0x000fe200000e0000 */
[----:B------:R-:W-:Y:S01]  /*4ac0*/  @!UP0 UIADD3 UR8, UPT, UPT, UR21, 0x2200, URZ ;  /* 0x0000220015088890 */ /* 0x000fe2000fffe0ff */
[----:B------:R-:W-:Y:S01]  /*4ad0*/  ISETP.NE.AND P0, PT, R14, 0x2, PT ;  /* 0x000000020e00780c */ /* 0x000fe20003f05270 */
[----:B------:R-:W-:Y:S01]  /*4ae0*/  @!UP0 UIADD3 UR9, UPT, UPT, UR21, 0x68, URZ ;  /* 0x0000006815098890 */ /* 0x000fe2000fffe0ff */
[----:B------:R-:W-:Y:S01]  /*4af0*/  @!P1 R2UR UR4, R0 ;  /* 0x00000000000492ca */ /* 0x000fe200000e0000 */
[----:B------:R-:W-:Y:S01]  /*4b00*/  VOTEU.ALL UP0, P1 ;  /* 0x0000000000ff7886 */ /* 0x000fe20000800000 */
[----:B------:R-:W-:Y:S01]  /*4b10*/  UMOV UR11, UR19 ;  /* 0x00000013000b7c82 */ /* 0x000fe20008000000 */
[----:B------:R-:W-:Y:S01]  /*4b20*/  UMOV UR12, UR36 ;  /* 0x00000024000c7c82 */ /* 0x000fe20008000000 */
[----:B------:R-:W-:Y:S01]  /*4b30*/  SEL R0, RZ, 0x1, P0 ;  /* 0x00000001ff007807 */ /* 0x000fe20000000000 */
[----:B------:R-:W-:Y:S01]  /*4b40*/  UIADD3 UR20, UPT, UPT, UR13, UR63, URZ ;  /* 0x0000003f0d147290 */ /* 0x000fe2000fffe0ff */
[----:B------:R-:W-:Y:S01]  /*4b50*/  IMAD.U32 R8, RZ, RZ, UR5 ;  /* 0x00000005ff087e24 */ /* 0x000fe2000f8e00ff */
[----:B------:R-:W-:Y:S01]  /*4b60*/  LOP3.LUT R15, R15, 0x1, RZ, 0x3c, !PT ;  /* 0x000000010f0f7812 */ /* 0x000fe200078e3cff */
[----:B------:R-:W-:Y:S01]  /*4b70*/  UPLOP3.LUT UP3, UPT, UPT, UPT, UPT, 0x80, 0x8 ;  /* 0x000000000008789c */ /* 0x000fe20003f6f070 */
[----:B------:R-:W-:Y:S01]  /*4b80*/  LOP3.LUT R13, R13, R0, RZ, 0x3c, !PT ;  /* 0x000000000d0d7212 */ /* 0x000fe200078e3cff */
[----:B------:R-:W-:Y:S01]  /*4b90*/  UIADD3 UR16, UPT, UPT, UR14, UR16, URZ ;  /* 0x000000100e107290 */ /* 0x000fe2000fffe0ff */
[----:B------:R-:W-:Y:S01]  /*4ba0*/  SEL R14, R14, RZ, P0 ;  /* 0x000000ff0e0e7207 */ /* 0x000fe20000000000 */
[----:B------:R-:W-:Y:S01]  /*4bb0*/  UMOV UR36, UR26 ;  /* 0x0000001a00247c82 */ /* 0x000fe20008000000 */
[----:B------:R-:W-:Y:S01]  /*4bc0*/  IMAD.U32 R9, RZ, RZ, UR4 ;  /* 0x00000004ff097e24 */ /* 0x000fe2000f8e00ff */
[----:B------:R-:W-:Y:S04]  /*4bd0*/  @!P1 R2UR UR4, R8 ;  /* 0x00000000080492ca */ /* 0x000fe800000e0000 */
[----:B------:R-:W-:Y:S11]  /*4be0*/  @!P1 R2UR UR5, R9 ;  /* 0x00000000090592ca */ /* 0x000ff600000e0000 */
[----:B------:R-:W-:Y:S02]  /*4bf0*/  @!UPT UIADD3 URZ, UPT, UPT, URZ, URZ, URZ ;  /* 0x000000fffffff290 */ /* 0x000fe4000fffe0ff */
[----:B------:R2:W-:Y:S01]  /*4c00*/  @!UP0 UTMALDG.3D [UR8], [UR4], desc[UR6] ;  /* 0x00000608040085b4 */ /* 0x0005e20008011000 */
[----:B------:R2:W-:Y:S01]  /*4c10*/  @!P1 SYNCS.ARRIVE.TRANS64.RED.A0TR RZ, [UR21+0x68], R7 ;  /* 0x00006807ffff99a7 */ /* 0x0005e20008300415 */
[----:B------:R-:W-:Y:S01]  /*4c20*/  SYNCS.ARRIVE.TRANS64.RED.A1T0 RZ, [UR33], RZ ;  /* 0x000000ffffff79a7 */ /* 0x000fe20008100421 */
[----:B------:R-:W-:Y:S05]  /*4c30*/  BRA.U UP1, `(.L_x_85) ;  /* 0xfffffff501247547 */ /* 0x000fea000b83ffff */
[----:B------:R-:W-:-:S04]  /*4c40*/  SHF.L.U32 R3, R15, 0x1f, RZ ;  /* 0x0000001f0f037819 */ /* 0x000fc800000006ff */
[----:B------:R-:W3:Y:S02]  /*4c50*/  SYNCS.PHASECHK.TRANS64.TRYWAIT P0, [UR21+0x70], R3 ;  /* 0x00007003ff0075a7 */ /* 0x000ee40008001115 */
[----:B---3--:R-:W-:Y:S05]  /*4c60*/  @!P0 BRA `(.L_x_86) ;  /* 0x0000004400c48947 */ /* 0x008fea0003800000 */
.L_x_152:
[----:B---3--:R-:W-:-:S07]  /*4c70*/  MOV R0, UR21 ;  /* 0x0000001500007c02 */ /* 0x008fce0008000f00 */
.L_x_87:
[----:B---3--:R-:W-:-:S04]  /*4c80*/  SHF.L.U32 R3, R15, 0x1f, RZ ;  /* 0x0000001f0f037819 */ /* 0x008fc800000006ff */
[----:B------:R3:W4:Y:S03]  /*4c90*/  SYNCS.PHASECHK.TRANS64.TRYWAIT P0, [R0+URZ+0x78], R3 ;  /* 0x00007803000075a7 */ /* 0x00072600080011ff */
[----:B----4-:R-:W-:Y:S05]  /*4ca0*/  @!P0 NANOSLEEP.SYNCS 0x989680 ;  /* 0x009896800000895d */ /* 0x010fea0003900000 */
[----:B------:R-:W4:Y:S02]  /*4cb0*/  @!P0 SYNCS.PHASECHK.TRANS64 P0, [R0+URZ+0x78], R3 ;  /* 0x00007803000085a7 */ /* 0x000f2400080010ff */
[----:B-12-4-:R-:W-:Y:S05]  /*4cc0*/  @P0 EXIT ;  /* 0x000000000000094d */ /* 0x016fea0003800000 */
[----:B------:R-:W-:Y:S05]  /*4cd0*/  BRA `(.L_x_87) ;  /* 0xfffffffc00e87947 */ /* 0x000fea000383ffff */
.L_x_76:
[----:B------:R-:W-:-:S06]  /*4ce0*/  UISETP.GE.AND UP0, UPT, UR17, 0x4, UPT ;  /* 0x000000041100788c */ /* 0x000fcc000bf06270 */
[----:B------:R-:W-:-:S13]  /*4cf0*/  PLOP3.LUT P0, PT, PT, PT, UP0, 0x80, 0x8 ;  /* 0x000000000008781c */ /* 0x000fda0003f0f008 */
[----:B------:R-:W-:Y:S05]  /*4d00*/  @!P0 EXIT ;  /* 0x000000000000894d */ /* 0x000fea0003800000 */
[----:B------:R-:W-:Y:S01]  /*4d10*/  BAR.SYNC.DEFER_BLOCKING 0x6, 0xa0 ;  /* 0x0182800000007b1d */ /* 0x000fe20000010000 */
[C---:B------:R-:W-:Y:S01]  /*4d20*/  IMAD.SHL.U32 R3, R158.reuse, 0x40, RZ ;  /* 0x000000409e037824 */ /* 0x040fe200078e00ff */
[C---:B------:R-:W-:Y:S01]  /*4d30*/  R2P PR, R158.reuse, 0x6 ;  /* 0x000000069e007804 */ /* 0x040fe20000000000 */
[C---:B------:R-:W-:Y:S01]  /*4d40*/  IMAD.SHL.U32 R144, R158.reuse, 0x8, RZ ;  /* 0x000000089e907824 */ /* 0x040fe200078e00ff */
[----:B------:R-:W-:Y:S01]  /*4d50*/  CS2R R152, SRZ ;  /* 0x0000000000987805 */ /* 0x000fe2000001ff00 */
[----:B------:R-:W-:Y:S01]  /*4d60*/  IMAD.MOV.U32 R155, RZ, RZ, 0x20 ;  /* 0x00000020ff9b7424 */ /* 0x000fe200078e00ff */
[----:B------:R-:W-:Y:S02]  /*4d70*/  UMOV UR44, 0x400 ;  /* 0x00000400002c7882 */ /* 0x000fe40000000000 */
[----:B------:R-:W1:Y:S01]  /*4d80*/  LDC.64 R138, c[0x0][0x8b0] ;  /* 0x00022c00ff8a7b82 */ /* 0x000e620000000a00 */
[----:B------:R-:W-:Y:S01]  /*4d90*/  ULEA UR44, UR45, UR44, 0x18 ;  /* 0x0000002c2d2c7291 */ /* 0x000fe2000f8ec0ff */
[----:B------:R-:W-:Y:S01]  /*4da0*/  LOP3.LUT R7, R3, 0x180, RZ, 0xc0, !PT ;  /* 0x0000018003077812 */ /* 0x000fe200078ec0ff */
[----:B------:R-:W-:Y:S01]  /*4db0*/  IMAD.U32 R69, R158, 0x10000, RZ ;  /* 0x000100009e457824 */ /* 0x000fe200078e00ff */
[----:B------:R-:W-:Y:S01]  /*4dc0*/  SEL R155, R155, 0xffffffe0, !P2 ;  /* 0xffffffe09b9b7807 */ /* 0x000fe20005000000 */
[----:B------:R-:W-:Y:S01]  /*4dd0*/  IMAD.MOV.U32 R156, RZ, RZ, 0x10 ;  /* 0x00000010ff9c7424 */ /* 0x000fe200078e00ff */
[----:B------:R-:W-:Y:S01]  /*4de0*/  LOP3.LUT R144, R7, 0x30, R144, 0xf8, !PT ;  /* 0x0000003007907812 */ /* 0x000fe200078ef890 */
[----:B------:R-:W-:Y:S01]  /*4df0*/  UIADD3 UR4, UPT, UPT, UR44, 0x4200, URZ ;  /* 0x000042002c047890 */ /* 0x000fe2000fffe0ff */
[----:B------:R-:W2:Y:S01]  /*4e00*/  LDC.64 R136, c[0x0][0x8a8] ;  /* 0x00022a00ff887b82 */ /* 0x000ea20000000a00 */
[----:B------:R-:W-:Y:S01]  /*4e10*/  LOP3.LUT R69, R69, 0x600000, RZ, 0xc0, !PT ;  /* 0x0060000045457812 */ /* 0x000fe200078ec0ff */
[----:B------:R-:W-:Y:S01]  /*4e20*/  IMAD.MOV.U32 R68, RZ, RZ, RZ ;  /* 0x000000ffff447224 */ /* 0x000fe200078e00ff */
[----:B------:R-:W-:Y:S01]  /*4e30*/  LOP3.LUT R144, R144, 0x1e40, R3, 0xf8, !PT ;  /* 0x00001e4090907812 */ /* 0x000fe200078ef803 */
[----:B------:R-:W-:Y:S01]  /*4e40*/  IMAD.MOV.U32 R149, RZ, RZ, RZ ;  /* 0x000000ffff957224 */ /* 0x000fe200078e00ff */
[----:B------:R-:W-:-:S02]  /*4e50*/  SEL R156, R156, 0xfffffff0, !P1 ;  /* 0xfffffff09c9c7807 */ /* 0x000fc40004800000 */
[----:B------:R-:W-:Y:S02]  /*4e60*/  CS2R R150, SRZ ;  /* 0x0000000000967805 */ /* 0x000fe4000001ff00 */
[----:B------:R-:W-:Y:S01]  /*4e70*/  SHF.R.S32.HI R3, RZ, 0x4, R155 ;  /* 0x00000004ff037819 */ /* 0x000fe2000001149b */
[----:B------:R-:W-:Y:S01]  /*4e80*/  IMAD.U32 R157, RZ, RZ, UR4 ;  /* 0x00000004ff9d7e24 */ /* 0x000fe2000f8e00ff */
[----:B------:R-:W3:Y:S01]  /*4e90*/  LDS R0, [UR44+0x140] ;  /* 0x0001402cff007984 */ /* 0x000ee20008000800 */
[----:B------:R-:W-:Y:S01]  /*4ea0*/  LOP3.LUT R158, R158, 0x60, RZ, 0xc0, !PT ;  /* 0x000000609e9e7812 */ /* 0x000fe200078ec0ff */
[----:B------:R-:W4:Y:S01]  /*4eb0*/  LDCU UR58, c[0x0][0x370] ;  /* 0x00006e00ff3a77ac */ /* 0x000f220008000800 */
[----:B------:R-:W-:Y:S01]  /*4ec0*/  LEA.HI.SX32 R154, R156, R3, 0x1c ;  /* 0x000000039c9a7211 */ /* 0x000fe200078fe2ff */
[----:B------:R-:W1:Y:S01]  /*4ed0*/  LDCU UR43, c[0x0][0xb0c] ;  /* 0x00016180ff2b77ac */ /* 0x000e620008000800 */
[----:B------:R-:W1:Y:S01]  /*4ee0*/  LDCU UR39, c[0x0][0xb30] ;  /* 0x00016600ff2777ac */ /* 0x000e620008000800 */
[----:B------:R-:W1:Y:S01]  /*4ef0*/  LDCU.64 UR56, c[0x0][0x888] ;  /* 0x00011100ff3877ac */ /* 0x000e620008000a00 */
[----:B------:R-:W1:Y:S01]  /*4f00*/  LDCU.64 UR40, c[0x0][0xb28] ;  /* 0x00016500ff2877ac */ /* 0x000e620008000a00 */
[----:B------:R-:W1:Y:S01]  /*4f10*/  LDCU.64 UR60, c[0x0][0x890] ;  /* 0x00011200ff3c77ac */ /* 0x000e620008000a00 */
[----:B------:R-:W1:Y:S01]  /*4f20*/  LDCU.128 UR52, c[0x0][0xb10] ;  /* 0x00016200ff3477ac */ /* 0x000e620008000c00 */
[----:B------:R-:W1:Y:S01]  /*4f30*/  LDCU UR47, c[0x0][0x374] ;  /* 0x00006e80ff2f77ac */ /* 0x000e620008000800 */
[----:B------:R-:W-:Y:S01]  /*4f40*/  UIADD3 UR62, UPT, UPT, UR44, 0x200, URZ ;  /* 0x000002002c3e7890 */ /* 0x000fe2000fffe0ff */
[----:B-1234-:R-:W-:-:S11]  /*4f50*/  IMAD.IADD R69, R0, 0x1, R69 ;  /* 0x0000000100457824 */ /* 0x01efd600078e0245 */
.L_x_113:
[C---:B------:R-:W-:Y:S02]  /*4f60*/  LEA R3, R149.reuse, UR44, 0x3 ;  /* 0x0000002c95037c11 */ /* 0x040fe4000f8e18ff */
[----:B------:R-:W-:Y:S02]  /*4f70*/  SHF.L.U32 R0, R152, 0x1f, RZ ;  /* 0x0000001f98007819 */ /* 0x000fe400000006ff */
[----:B------:R-:W-:Y:S02]  /*4f80*/  LEA R5, R149, UR44, 0x4 ;  /* 0x0000002c95057c11 */ /* 0x000fe4000f8e20ff */
[----:B-1----:R-:W1:Y:S02]  /*4f90*/  SYNCS.PHASECHK.TRANS64.TRYWAIT P0, [R3+URZ+0x90], R0 ;  /* 0x00009000030075a7 */ /* 0x002e6400080011ff */
[----:B-1----:R-:W-:Y:S05]  /*4fa0*/  @!P0 BRA `(.L_x_88) ;  /* 0x00000044000c8947 */ /* 0x002fea0003800000 */
.L_x_153:
        /* <DEDUP_REMOVED lines=11> */
[----:B------:R-:W-:Y:S01]  /*5060*/  PLOP3.LUT P0, PT, PT, PT, UP1, 0x80, 0x8 ;  /* 0x000000000008781c */ /* 0x000fe20003f0f018 */
[----:B------:R-:W-:Y:S11]  /*5070*/  UP2UR UR46, UPR, URZ, 0x2 ;  /* 0x00000002ff2e7883 */ /* 0x000ff60008000000 */
[----:B------:R-:W-:Y:S01]  /*5080*/  @!UPT UIADD3 URZ, UPT, UPT, URZ, URZ, URZ ;  /* 0x000000fffffff290 */ /* 0x000fe2000fffe0ff */
[----:B-1----:R-:W-:Y:S02]  /*5090*/  @P0 SHF.R.U32.HI R0, RZ, 0x10, R5 ;  /* 0x00000010ff000819 */ /* 0x002fe40000011605 */
        /* <DEDUP_REMOVED lines=12> */
[----:B------:R-:W2:Y:S01]  /*5160*/  LDCU UR12, c[0x0][0xb20] ;  /* 0x00016400ff0c77ac */ /* 0x000ea20008000800 */
[----:B------:R-:W-:Y:S02]  /*5170*/  UIMAD.WIDE.U32 UR4, UR47, UR55, URZ ;  /* 0x000000372f0472a5 */ /* 0x000fe4000f8e00ff */
[----:B------:R-:W-:Y:S02]  /*5180*/  UIMAD.WIDE.U32 UR6, UR58, UR52, URZ ;  /* 0x000000343a0672a5 */ /* 0x000fe4000f8e00ff */
[----:B------:R-:W-:Y:S02]  /*5190*/  UISETP.NE.AND UP0, UPT, UR54, 0x1, UPT ;  /* 0x000000013600788c */ /* 0x000fe4000bf05270 */
[----:B------:R-:W-:Y:S02]  /*51a0*/  UIMAD.WIDE.U32 UR8, UR37, UR55, URZ ;  /* 0x00000037250872a5 */ /* 0x000fe4000f8e00ff */
[----:B------:R-:W-:Y:S02]  /*51b0*/  UIMAD.WIDE.U32 UR10, UR38, UR52, URZ ;  /* 0x00000034260a72a5 */ /* 0x000fe4000f8e00ff */
[----:B------:R-:W-:Y:S02]  /*51c0*/  UISETP.NE.AND UP1, UPT, UR43, 0x1, UPT ;  /* 0x000000012b00788c */ /* 0x000fe4000bf25270 */
[----:B------:R-:W-:Y:S01]  /*51d0*/  UISETP.NE.AND UP2, UPT, UR42, 0x1, UPT ;  /* 0x000000012a00788c */ /* 0x000fe2000bf45270 */
[----:B------:R-:W-:Y:S02]  /*51e0*/  UMOV UR4, UR5 ;  /* 0x0000000500047c82 */ /* 0x000fe40008000000 */
[----:B--2---:R-:W-:Y:S03]  /*51f0*/  USHF.R.U32.HI UR5, URZ, UR12, UR4 ;  /* 0x0000000cff057299 */ /* 0x004fe60008011604 */
[----:B------:R-:W-:Y:S02]  /*5200*/  UMOV UR4, UR7 ;  /* 0x0000000700047c82 */ /* 0x000fe40008000000 */
[----:B------:R-:W-:Y:S02]  /*5210*/  USHF.R.U32.HI UR7, URZ, UR53, UR4 ;  /* 0x00000035ff077299 */ /* 0x000fe40008011604 */
[----:B------:R-:W-:Y:S02]  /*5220*/  USEL UR4, UR47, UR5, !UP0 ;  /* 0x000000052f047287 */ /* 0x000fe4000c000000 */
[----:B------:R-:W-:Y:S01]  /*5230*/  USEL UR7, UR58, UR7, !UP1 ;  /* 0x000000073a077287 */ /* 0x000fe2000c800000 */
[----:B------:R-:W-:Y:S01]  /*5240*/  UMOV UR5, UR9 ;  /* 0x0000000900057c82 */ /* 0x000fe20008000000 */
[----:B------:R-:W-:Y:S02]  /*5250*/  UIMAD.WIDE.U32 UR8, UR4, UR40, URZ ;  /* 0x00000028040872a5 */ /* 0x000fe4000f8e00ff */
[----:B------:R-:W-:Y:S03]  /*5260*/  USHF.R.U32.HI UR6, URZ, UR12, UR5 ;  /* 0x0000000cff067299 */ /* 0x000fe60008011605 */
[----:B------:R-:W-:Y:S01]  /*5270*/  UMOV UR5, UR11 ;  /* 0x0000000b00057c82 */ /* 0x000fe20008000000 */
[----:B------:R-:W-:Y:S02]  /*5280*/  UIMAD.WIDE.U32 UR10, UR7, UR40, URZ ;  /* 0x00000028070a72a5 */ /* 0x000fe4000f8e00ff */
[----:B------:R-:W-:Y:S02]  /*5290*/  USHF.R.U32.HI UR12, URZ, UR53, UR5 ;  /* 0x00000035ff0c7299 */ /* 0x000fe40008011605 */
[----:B------:R-:W-:Y:S01]  /*52a0*/  USEL UR6, UR37, UR6, !UP0 ;  /* 0x0000000625067287 */ /* 0x000fe2000c000000 */
[----:B------:R-:W-:Y:S02]  /*52b0*/  UMOV UR5, UR9 ;  /* 0x0000000900057c82 */ /* 0x000fe40008000000 */
[----:B------:R-:W-:Y:S01]  /*52c0*/  UMOV UR10, UR11 ;  /* 0x0000000b000a7c82 */ /* 0x000fe20008000000 */
[----:B------:R-:W-:Y:S02]  /*52d0*/  @UP2 USHF.R.U32.HI UR4, URZ, UR41, UR5 ;  /* 0x00000029ff042299 */ /* 0x000fe40008011605 */
[----:B------:R-:W-:Y:S02]  /*52e0*/  @UP2 USHF.R.U32.HI UR7, URZ, UR41, UR10 ;  /* 0x00000029ff072299 */ /* 0x000fe4000801160a */
[----:B------:R-:W-:Y:S02]  /*52f0*/  UIMAD UR4, UR42, UR4, URZ ;  /* 0x000000042a0472a4 */ /* 0x000fe4000f8e02ff */
[----:B------:R-:W-:Y:S02]  /*5300*/  UIMAD.WIDE.U32 UR10, UR6, UR40, URZ ;  /* 0x00000028060a72a5 */ /* 0x000fe4000f8e00ff */
[----:B------:R-:W-:Y:S02]  /*5310*/  USEL UR5, UR38, UR12, !UP1 ;  /* 0x0000000c26057287 */ /* 0x000fe4000c800000 */
[----:B------:R-:W-:Y:S02]  /*5320*/  UIMAD UR8, UR42, UR7, URZ ;  /* 0x000000072a0872a4 */ /* 0x000fe4000f8e02ff */
[----:B------:R-:W-:Y:S03]  /*5330*/  UISETP.GE.AND UP0, UPT, UR6, UR4, UPT ;  /* 0x000000040600728c */ /* 0x000fe6000bf06270 */
[----:B------:R-:W-:Y:S01]  /*5340*/  UMOV UR4, UR11 ;  /* 0x0000000b00047c82 */ /* 0x000fe20008000000 */
[----:B------:R-:W-:Y:S02]  /*5350*/  UISETP.GE.OR UP0, UPT, UR5, UR8, UP0 ;  /* 0x000000080500728c */ /* 0x000fe40008706670 */
[----:B------:R-:W-:Y:S02]  /*5360*/  USHF.R.U32.HI UR4, URZ, UR41, UR4 ;  /* 0x00000029ff047299 */ /* 0x000fe40008011604 */
[----:B------:R-:W-:Y:S02]  /*5370*/  UIMAD.WIDE.U32 UR8, UR5, UR40, URZ ;  /* 0x00000028050872a5 */ /* 0x000fe4000f8e00ff */
[----:B------:R-:W-:Y:S02]  /*5380*/  USEL UR11, UR6, UR4, !UP2 ;  /* 0x00000004060b7287 */ /* 0x000fe4000d000000 */
[----:B------:R-:W-:Y:S02]  /*5390*/  UIADD3 UR8, UPT, UPT, -UR5, URZ, URZ ;  /* 0x000000ff05087290 */ /* 0x000fe4000fffe1ff */
[----:B------:R-:W-:Y:S01]  /*53a0*/  UIADD3 UR10, UPT, UPT, -UR11, URZ, URZ ;  /* 0x000000ff0b0a7290 */ /* 0x000fe2000fffe1ff */
[----:B------:R-:W-:Y:S01]  /*53b0*/  @!UP0 UMOV UR4, UR9 ;  /* 0x0000000900048c82 */ /* 0x000fe20008000000 */
[----:B------:R-:W-:Y:S02]  /*53c0*/  UIADD3 UR9, UPT, UPT, -UR6, URZ, URZ ;  /* 0x000000ff06097290 */ /* 0x000fe4000fffe1ff */
[----:B------:R-:W-:Y:S02]  /*53d0*/  @!UP0 USHF.R.U32.HI UR4, URZ, UR41, UR4 ;  /* 0x00000029ff048299 */ /* 0x000fe40008011604 */
[----:B------:R-:W-:Y:S02]  /*53e0*/  UIMAD UR10, UR42, UR10, UR6 ;  /* 0x0000000a2a0a72a4 */ /* 0x000fe4000f8e0206 */
[----:B------:R-:W-:Y:S04]  /*53f0*/  @!UP0 USEL UR4, UR5, UR4, !UP2 ;  /* 0x0000000405048287 */ /* 0x000fe8000d000000 */
[----:B------:R-:W-:Y:S02]  /*5400*/  @!UP0 UIMAD UR10, UR7, UR10, UR4 ;  /* 0x0000000a070a82a4 */ /* 0x000fe4000f8e0204 */
[----:B------:R-:W-:Y:S02]  /*5410*/  @!UP0 UIADD3 UR11, UPT, UPT, UR11, -UR4, URZ ;  /* 0x800000040b0b8290 */ /* 0x000fe4000fffe0ff */
[----:B------:R-:W-:Y:S02]  /*5420*/  UIMAD UR7, UR43, UR8, UR38 ;  /* 0x000000082b0772a4 */ /* 0x000fe4000f8e0226 */
[----:B------:R-:W-:Y:S02]  /*5430*/  @!UP0 UIMAD UR6, UR11, UR42, UR5 ;  /* 0x0000002a0b0682a4 */ /* 0x000fe4000f8e0205 */
[----:B------:R-:W-:Y:S01]  /*5440*/  UIMAD UR4, UR54, UR9, UR37 ;  /* 0x00000009360472a4 */ /* 0x000fe2000f8e0225 */
[----:B------:R-:W-:Y:S02]  /*5450*/  @!UP0 UMOV UR5, UR10 ;  /* 0x0000000a00058c82 */ /* 0x000fe40008000000 */
[----:B------:R-:W-:Y:S02]  /*5460*/  UIMAD UR38, UR5, UR43, UR7 ;  /* 0x0000002b052672a4 */ /* 0x000fe4000f8e0207 */
[----:B------:R-:W-:Y:S11]  /*5470*/  UIMAD UR37, UR6, UR54, UR4 ;  /* 0x00000036062572a4 */ /* 0x000ff6000f8e0204 */
[----:B------:R-:W-:Y:S01]  /*5480*/  @!UPT UIADD3 URZ, UPT, UPT, URZ, URZ, URZ ;  /* 0x000000fffffff290 */ /* 0x000fe2000fffe0ff */
.L_x_89:
[----:B------:R-:W-:Y:S01]  /*5490*/  UISETP.NE.AND UP0, UPT, UR39, 0x1, UPT ;  /* 0x000000012700788c */ /* 0x000fe2000bf05270 */
[----:B------:R-:W-:Y:S01]  /*54a0*/  IADD3 R149, PT, PT, R149, 0x1, RZ ;  /* 0x0000000195957810 */ /* 0x000fe20007ffe0ff */
[----:B------:R-:W-:Y:S02]  /*54b0*/  USHF.L.U32 UR50, UR16, 0x7, URZ ;  /* 0x0000000710327899 */ /* 0x000fe400080006ff */
[----:B------:R-:W-:Y:S07]  /*54c0*/  USHF.L.U32 UR49, UR20, 0x7, URZ ;  /* 0x0000000714317899 */ /* 0x000fee00080006ff */
[----:B------:R-:W2:Y:S01]  /*54d0*/  @!UP0 LDCU.128 UR12, c[0x0][0xb10] ;  /* 0x00016200ff0c87ac */ /* 0x000ea20008000c00 */
[----:B------:R-:W3:Y:S01]  /*54e0*/  @!UP0 LDCU UR5, c[0x0][0xb0c] ;  /* 0x00016180ff0587ac */ /* 0x000ee20008000800 */
[----:B------:R-:W4:Y:S01]  /*54f0*/  @!UP0 LDCU UR10, c[0x0][0xb20] ;  /* 0x00016400ff0a87ac */ /* 0x000f220008000800 */
[----:B--2---:R-:W-:Y:S02]  /*5500*/  UIMAD.WIDE.U32 UR8, UR38, UR12, URZ ;  /* 0x0000000c260872a5 */ /* 0x004fe4000f8e00ff */
[----:B------:R-:W-:Y:S02]  /*5510*/  UIMAD.WIDE.U32 UR6, UR37, UR15, URZ ;  /* 0x0000000f250672a5 */ /* 0x000fe4000f8e00ff */
[----:B------:R-:W-:Y:S03]  /*5520*/  @!UP0 UISETP.NE.AND UP1, UPT, UR14, 0x1, UPT ;  /* 0x000000010e00888c */ /* 0x000fe6000bf25270 */
[----:B------:R-:W-:Y:S01]  /*5530*/  @!UP0 UMOV UR4, UR9 ;  /* 0x0000000900048c82 */ /* 0x000fe20008000000 */
[----:B---3--:R-:W-:Y:S02]  /*5540*/  @!UP0 UISETP.NE.AND UP2, UPT, UR5, 0x1, UPT ;  /* 0x000000010500888c */ /* 0x008fe4000bf45270 */
[----:B------:R-:W-:Y:S01]  /*5550*/  @!UP0 USHF.R.U32.HI UR4, URZ, UR13, UR4 ;  /* 0x0000000dff048299 */ /* 0x000fe20008011604 */
[----:B------:R-:W-:Y:S02]  /*5560*/  @!UP0 UMOV UR6, UR7 ;  /* 0x0000000700068c82 */ /* 0x000fe40008000000 */
[----:B----4-:R-:W-:Y:S02]  /*5570*/  @!UP0 USHF.R.U32.HI UR6, URZ, UR10, UR6 ;  /* 0x0000000aff068299 */ /* 0x010fe40008011606 */
[----:B------:R-:W-:Y:S02]  /*5580*/  @!UP0 USEL UR7, UR38, UR4, !UP2 ;  /* 0x0000000426078287 */ /* 0x000fe4000d000000 */
[----:B------:R-:W-:Y:S04]  /*5590*/  @!UP0 USEL UR6, UR37, UR6, !UP1 ;  /* 0x0000000625068287 */ /* 0x000fe8000c800000 */
[----:B------:R-:W-:Y:S02]  /*55a0*/  @!UP0 UIADD3 UR4, UPT, UPT, -UR7, UR6, URZ ;  /* 0x0000000607048290 */ /* 0x000fe4000fffe1ff */
[----:B------:R-:W-:Y:S02]  /*55b0*/  @!UP0 UIADD3 UR6, UPT, UPT, UR7, -UR6, URZ ;  /* 0x8000000607068290 */ /* 0x000fe4000fffe0ff */
[----:B------:R-:W-:Y:S02]  /*55c0*/  @!UP0 UIMAD UR38, UR4, UR5, UR38 ;  /* 0x00000005042682a4 */ /* 0x000fe4000f8e0226 */
[----:B------:R-:W-:Y:S02]  /*55d0*/  @!UP0 UIMAD UR37, UR6, UR14, UR37 ;  /* 0x0000000e062582a4 */ /* 0x000fe4000f8e0225 */
[----:B------:R-:W-:Y:S09]  /*55e0*/  ULOP3.LUT UP0, URZ, UR62, 0x1b0, URZ, 0xc0, !UPT ;  /* 0x000001b03eff7892 */ /* 0x000ff2000f80c0ff */
[----:B------:R-:W-:Y:S05]  /*55f0*/  BRA.U !UP0, `(.L_x_90) ;  /* 0x0000000108407547 */ /* 0x000fea000b800000 */
[----:B------:R-:W2:Y:S01]  /*5600*/  LDCU.64 UR8, c[0x4][0x80] ;  /* 0x01001000ff0877ac */ /* 0x000ea20008000a00 */
[----:B------:R-:W-:Y:S01]  /*5610*/  MOV R3, 0x0 ;  /* 0x0000000000037802 */ /* 0x000fe20000000f00 */
[----:B------:R-:W-:Y:S02]  /*5620*/  HFMA2 R12, -RZ, RZ, 0, 5.9604644775390625e-08 ;  /* 0x00000001ff0c7431 */ /* 0x000fe400000001ff */
[----:B------:R-:W-:Y:S02]  /*5630*/  IMAD.MOV.U32 R8, RZ, RZ, 0x70 ;  /* 0x00000070ff087424 */ /* 0x000fe400078e00ff */
[----:B------:R-:W-:Y:S01]  /*5640*/  IMAD.MOV.U32 R13, RZ, RZ, RZ ;  /* 0x000000ffff0d7224 */ /* 0x000fe200078e00ff */
[----:B------:R-:W3:Y:S01]  /*5650*/  LDCU.64 UR6, c[0x4][0x88] ;  /* 0x01001100ff0677ac */ /* 0x000ee20008000a00 */
[----:B------:R-:W4:Y:S01]  /*5660*/  LDC.64 R2, c[0x4][R3] ;  /* 0x0100000003027b82 */ /* 0x000f220000000a00 */
[----:B------:R-:W1:Y:S01]  /*5670*/  LDCU.64 UR4, c[0x4][0x8] ;  /* 0x01000100ff0477ac */ /* 0x000e620008000a00 */
[----:B--2---:R-:W-:Y:S01]  /*5680*/  MOV R5, UR9 ;  /* 0x0000000900057c02 */ /* 0x004fe20008000f00 */
[----:B------:R-:W-:Y:S01]  /*5690*/  IMAD.U32 R4, RZ, RZ, UR8 ;  /* 0x00000008ff047e24 */ /* 0x000fe2000f8e00ff */
[----:B---3--:R-:W-:Y:S01]  /*56a0*/  MOV R7, UR7 ;  /* 0x0000000700077c02 */ /* 0x008fe20008000f00 */
[----:B------:R-:W-:Y:S01]  /*56b0*/  IMAD.U32 R6, RZ, RZ, UR6 ;  /* 0x00000006ff067e24 */ /* 0x000fe2000f8e00ff */
[----:B-1----:R-:W-:Y:S01]  /*56c0*/  MOV R11, UR5 ;  /* 0x00000005000b7c02 */ /* 0x002fe20008000f00 */
[----:B------:R-:W-:Y:S02]  /*56d0*/  IMAD.U32 R10, RZ, RZ, UR4 ;  /* 0x00000004ff0a7e24 */ /* 0x000fe4000f8e00ff */
[----:B------:R-:W-:Y:S07]  /*56e0*/  LEPC R20, `(.L_x_90) ;  /* 0x000000001014794e */ /* 0x000fee0000000000 */
[----:B----45:R-:W-:Y:S05]  /*56f0*/  CALL.ABS.NOINC R2 ;  /* 0x0000000002007343 */ /* 0x030fea0003c00000 */
.L_x_90:
[----:B------:R-:W-:Y:S01]  /*5700*/  LOP3.LUT P0, RZ, R157, 0x1b0, RZ, 0xc0, !PT ;  /* 0x000001b09dff7812 */ /* 0x000fe2000780c0ff */
[----:B------:R-:W-:Y:S11]  /*5710*/  BSSY.RECONVERGENT B6, `(.L_x_91) ;  /* 0x0000013000067945 */ /* 0x000ff60003800200 */
[----:B------:R-:W-:Y:S01]  /*5720*/  @!UPT UIADD3 URZ, UPT, UPT, URZ, URZ, URZ ;  /* 0x000000fffffff290 */ /* 0x000fe2000fffe0ff */
[----:B------:R-:W-:Y:S05]  /*5730*/  @!P0 BRA `(.L_x_92) ;  /* 0x0000000000408947 */ /* 0x000fea0003800000 */
        /* <DEDUP_REMOVED lines=16> */
.L_x_92:
[----:B------:R-:W-:Y:S05]  /*5840*/  BSYNC.RECONVERGENT B6 ;  /* 0x0000000000067941 */ /* 0x000fea0003800200 */
.L_x_91:
[----:B------:R-:W-:Y:S01]  /*5850*/  R2UR UR4, R148 ;  /* 0x00000000940472ca */ /* 0x000fe200000e0000 */
[----:B------:R-:W-:Y:S01]  /*5860*/  UISETP.NE.U32.AND UP0, UPT, UR60, URZ, UPT ;  /* 0x000000ff3c00728c */ /* 0x000fe2000bf05070 */
[----:B------:R-:W-:Y:S02]  /*5870*/  ISETP.NE.U32.AND P4, PT, R138, RZ, PT ;  /* 0x000000ff8a00720c */ /* 0x000fe40003f85070 */
[----:B------:R-:W-:Y:S01]  /*5880*/  ISETP.NE.U32.AND P2, PT, RZ, UR56, PT ;  /* 0x00000038ff007c0c */ /* 0x000fe2000bf45070 */
[----:B------:R-:W-:Y:S01]  /*5890*/  UISETP.NE.AND.EX UP1, UPT, UR61, URZ, UPT, UP0 ;  /* 0x000000ff3d00728c */ /* 0x000fe2000bf25300 */
[----:B------:R-:W-:Y:S01]  /*58a0*/  ISETP.NE.AND.EX P4, PT, R139, RZ, PT, P4 ;  /* 0x000000ff8b00720c */ /* 0x000fe20003f85340 */
[----:B------:R-:W-:Y:S01]  /*58b0*/  UPLOP3.LUT UP0, UPT, UPT, UPT, UPT, 0x40, 0x4 ;  /* 0x000000000004789c */ /* 0x000fe20003f0e870 */
[----:B------:R-:W-:Y:S05]  /*58c0*/  ISETP.NE.AND.EX P2, PT, RZ, UR57, PT, P2 ;  /* 0x00000039ff007c0c */ /* 0x000fea000bf45320 */
[----:B------:R-:W-:Y:S06]  /*58d0*/  UISETP.NE.AND UP2, UPT, UR4, URZ, UPT ;  /* 0x000000ff0400728c */ /* 0x000fec000bf45270 */
[----:B------:R-:W-:Y:S05]  /*58e0*/  PLOP3.LUT P1, PT, PT, PT, UP2, 0x80, 0x8 ;  /* 0x000000000008781c */ /* 0x000fea0003f2f028 */
[----:B------:R-:W-:Y:S06]  /*58f0*/  @UP2 UPLOP3.LUT UP0, UPT, UPT, UPT, UP1, 0x80, 0x8 ;  /* 0x000000000008289c */ /* 0x000fec0003f0f010 */
[----:B------:R-:W-:Y:S01]  /*5900*/  PLOP3.LUT P0, PT, PT, PT, UP0, 0x80, 0x8 ;  /* 0x000000000008781c */ /* 0x000fe20003f0f008 */
[----:B------:R-:W-:Y:S01]  /*5910*/  @!UPT UIADD3 URZ, UPT, UPT, URZ, URZ, URZ ;  /* 0x000000fffffff290 */ /* 0x000fe2000fffe0ff */
[----:B------:R-:W-:Y:S11]  /*5920*/  BRA.U !UP1, `(.L_x_93) ;  /* 0x00000001093c7547 */ /* 0x000ff6000b800000 */
[----:B------:R-:W-:Y:S01]  /*5930*/  UISETP.NE.U32.AND UP0, UPT, UR56, URZ, UPT ;  /* 0x000000ff3800728c */ /* 0x000fe2000bf05070 */
[----:B-1----:R-:W-:Y:S01]  /*5940*/  HFMA2 R0, -RZ, RZ, 0, 5.9604644775390625e-08 ;  /* 0x00000001ff007431 */ /* 0x002fe200000001ff */
[----:B------:R-:W1:Y:S01]  /*5950*/  LDCU.64 UR8, c[0x0][0x358] ;  /* 0x00006b00ff0877ac */ /* 0x000e620008000a00 */
[----:B------:R-:W-:Y:S01]  /*5960*/  IMAD.MOV.U32 R145, RZ, RZ, 0x1 ;  /* 0x00000001ff917424 */ /* 0x000fe200078e00ff */
[----:B------:R-:W-:Y:S06]  /*5970*/  UISETP.NE.AND.EX UP0, UPT, UR57, URZ, UPT, UP0 ;  /* 0x000000ff3900728c */ /* 0x000fec000bf05300 */
[----:B------:R-:W-:Y:S05]  /*5980*/  PLOP3.LUT P3, PT, PT, PT, UP0, 0x80, 0x8 ;  /* 0x000000000008781c */ /* 0x000fea0003f6f008 */
[----:B------:R-:W2:Y:S01]  /*5990*/  @UP0 LDCU.64 UR4, c[0x0][0x888] ;  /* 0x00011100ff0407ac */ /* 0x000ea20008000a00 */
[----:B------:R-:W-:Y:S07]  /*59a0*/  @UP0 UIMAD UR6, UR36, UR60, URZ ;  /* 0x0000003c240602a4 */ /* 0x000fee000f8e02ff */
[----:B------:R-:W-:Y:S01]  /*59b0*/  @!P3 PRMT R145, R0, 0x7610, R145 ;  /* 0x000076100091b816 */ /* 0x000fe20000000091 */
[----:B--2---:R-:W-:Y:S06]  /*59c0*/  @UP0 UIMAD.WIDE UR4, UR6, 0x4, UR4 ;  /* 0x00000004060408a5 */ /* 0x004fec000f8e0204 */
[----:B------:R-:W-:Y:S01]  /*59d0*/  IMAD.U32 R2, RZ, RZ, UR4 ;  /* 0x00000004ff027e24 */ /* 0x000fe2000f8e00ff */
[----:B------:R-:W-:Y:S04]  /*59e0*/  MOV R3, UR5 ;  /* 0x0000000500037c02 */ /* 0x000fe80008000f00 */
[----:B------:R-:W2:Y:S01]  /*59f0*/  @!UP0 LDCU UR4, c[0x0][0x880] ;  /* 0x00011000ff0487ac */ /* 0x000ea20008000800 */
[----:B-1---5:R3:W5:Y:S02]  /*5a00*/  @P3 LDG.E R72, desc[UR8][R2.64] ;  /* 0x0000000802483981 */ /* 0x022764000c1e1900 */
[----:B--23--:R-:W-:Y:S02]  /*5a10*/  @!P3 IMAD.U32 R72, RZ, RZ, UR4 ;  /* 0x00000004ff48be24 */ /* 0x00cfe4000f8e00ff */
.L_x_93:
[----:B------:R-:W-:Y:S05]  /*5a20*/  @!P4 BRA `(.L_x_94) ;  /* 0x000000000024c947 */ /* 0x000fea0003800000 */
[----:B------:R-:W-:Y:S01]  /*5a30*/  ISETP.NE.U32.AND P3, PT, R136, RZ, PT ;  /* 0x000000ff8800720c */ /* 0x000fe20003f65070 */
[----:B------:R-:W2:Y:S03]  /*5a40*/  LDCU.64 UR4, c[0x0][0x358] ;  /* 0x00006b00ff0477ac */ /* 0x000ea60008000a00 */
[----:B------:R-:W-:Y:S11]  /*5a50*/  ISETP.NE.AND.EX P3, PT, R137, RZ, PT, P3 ;  /* 0x000000ff8900720c */ /* 0x000ff60003f65330 */
[----:B------:R-:W-:Y:S02]  /*5a60*/  @!UPT UIADD3 URZ, UPT, UPT, URZ, URZ, URZ ;  /* 0x000000fffffff290 */ /* 0x000fe4000fffe0ff */
[----:B------:R-:W3:Y:S01]  /*5a70*/  @P3 LDC.64 R2, c[0x0][0x8a8] ;  /* 0x00022a00ff023b82 */ /* 0x000ee20000000a00 */
[----:B-1----:R-:W-:Y:S04]  /*5a80*/  @P3 IMAD R0, R138, UR36, RZ ;  /* 0x000000248a003c24 */ /* 0x002fe8000f8e02ff */
[----:B---3--:R-:W-:Y:S05]  /*5a90*/  @P3 IMAD.WIDE R2, R0, 0x4, R2 ;  /* 0x0000000400023825 */ /* 0x008fea00078e0202 */
[----:B--2--5:R2:W5:Y:S02]  /*5aa0*/  @P3 LDG.E R70, desc[UR4][R2.64] ;  /* 0x0000000402463981 */ /* 0x024564000c1e1900 */
[----:B--2---:R-:W3:Y:S02]  /*5ab0*/  @!P3 LDC R70, c[0x0][0x8a0] ;  /* 0x00022800ff46bb82 */ /* 0x004ee40000000800 */
.L_x_94:
[----:B-----5:R-:W-:Y:S01]  /*5ac0*/  ISETP.NE.AND P4, PT, R72, RZ, PT ;  /* 0x000000ff4800720c */ /* 0x020fe20003f85270 */
[----:B------:R-:W-:Y:S01]  /*5ad0*/  BSSY B1, `(.L_x_95) ;  /* 0x0000048000017945 */ /* 0x000fe20003800000 */
[----:B------:R-:W-:Y:S01]  /*5ae0*/  SEL R7, RZ, 0xffffffff, P2 ;  /* 0xffffffffff077807 */ /* 0x000fe20001000000 */
[----:B------:R-:W-:Y:S01]  /*5af0*/  IMAD.MOV.U32 R79, RZ, RZ, 0x1 ;  /* 0x00000001ff4f7424 */ /* 0x000fe200078e00ff */
[----:B------:R-:W-:Y:S01]  /*5b00*/  LOP3.LUT P3, RZ, R145, 0xff, RZ, 0xc0, !PT ;  /* 0x000000ff91ff7812 */ /* 0x000fe2000786c0ff */
[C---:B------:R-:W-:Y:S01]  /*5b10*/  IMAD R71, R68.reuse, 0x80, R69 ;  /* 0x0000008044477824 */ /* 0x040fe200078e0245 */
[----:B-1----:R-:W-:Y:S02]  /*5b20*/  @P1 SEL R0, RZ, 0xffffffff, P4 ;  /* 0xffffffffff001807 */ /* 0x002fe40002000000 */
[----:B------:R-:W-:Y:S02]  /*5b30*/  CS2R R90, SRZ ;  /* 0x00000000005a7805 */ /* 0x000fe4000001ff00 */
[----:B------:R-:W-:Y:S02]  /*5b40*/  LEA R3, R151, UR44, 0x3 ;  /* 0x0000002c97037c11 */ /* 0x000fe4000f8e18ff */
[----:B------:R-:W-:Y:S02]  /*5b50*/  CS2R R88, SRZ ;  /* 0x0000000000587805 */ /* 0x000fe4000001ff00 */
[----:B------:R-:W-:Y:S02]  /*5b60*/  @P0 SEL R0, R7, R0, !P3 ;  /* 0x0000000007000207 */ /* 0x000fe40005800000 */
[----:B------:R-:W-:Y:S02]  /*5b70*/  CS2R R86, SRZ ;  /* 0x0000000000567805 */ /* 0x000fe4000001ff00 */
[----:B------:R-:W-:Y:S02]  /*5b80*/  LEA R78, R68, UR44, 0x3 ;  /* 0x0000002c444e7c11 */ /* 0x000fe4000f8e18ff */
[----:B------:R-:W-:Y:S02]  /*5b90*/  CS2R R84, SRZ ;  /* 0x0000000000547805 */ /* 0x000fe4000001ff00 */
[----:B------:R-:W-:Y:S02]  /*5ba0*/  @P1 LOP3.LUT R0, R0, 0x1, RZ, 0xc0, !PT ;  /* 0x0000000100001812 */ /* 0x000fe400078ec0ff */
[----:B------:R-:W-:Y:S02]  /*5bb0*/  CS2R R82, SRZ ;  /* 0x0000000000527805 */ /* 0x000fe4000001ff00 */
[----:B------:R-:W-:Y:S02]  /*5bc0*/  SHF.L.U32 R5, R153, 0x1f, RZ ;  /* 0x0000001f99057819 */ /* 0x000fe400000006ff */
[----:B------:R-:W-:Y:S02]  /*5bd0*/  CS2R R80, SRZ ;  /* 0x0000000000507805 */ /* 0x000fe4000001ff00 */
[----:B------:R-:W-:Y:S02]  /*5be0*/  ISETP.NE.U32.OR P6, PT, R0, 0x1, !P1 ;  /* 0x000000010000780c */ /* 0x000fe40004fc5470 */
[----:B------:R-:W-:Y:S02]  /*5bf0*/  CS2R R94, SRZ ;  /* 0x00000000005e7805 */ /* 0x000fe4000001ff00 */
[----:B------:R-:W-:Y:S02]  /*5c00*/  PLOP3.LUT P2, PT, PT, PT, UP1, 0x80, 0x8 ;  /* 0x000000000008781c */ /* 0x000fe40003f4f018 */
[----:B------:R-:W-:Y:S02]  /*5c10*/  CS2R R92, SRZ ;  /* 0x00000000005c7805 */ /* 0x000fe4000001ff00 */
[----:B------:R-:W-:Y:S02]  /*5c20*/  SEL R0, RZ, 0xffffffff, P4 ;  /* 0xffffffffff007807 */ /* 0x000fe40002000000 */
[----:B------:R-:W-:Y:S03]  /*5c30*/  P2R R96, PR, RZ, 0x40 ;  /* 0x00000040ff607803 */ /* 0x000fe60000000000 */
[----:B------:R-:W-:Y:S04]  /*5c40*/  @P6 SHF.L.U32 R2, R150, 0x1f, RZ ;  /* 0x0000001f96026819 */ /* 0x000fe800000006ff */
[----:B------:R-:W-:Y:S01]  /*5c50*/  @P2 SEL R0, R7, R0, !P3 ;  /* 0x0000000007002207 */ /* 0x000fe20005800000 */
[----:B------:R-:W1:Y:S03]  /*5c60*/  @P6 SYNCS.PHASECHK.TRANS64.TRYWAIT P1, [R3+URZ+0x60], R2 ;  /* 0x00006002030065a7 */ /* 0x000e6600080211ff */
[----:B------:R-:W-:Y:S04]  /*5c70*/  LOP3.LUT R0, R0, 0x1, RZ, 0xc0, !PT ;  /* 0x0000000100007812 */ /* 0x000fe800078ec0ff */
[----:B------:R-:W-:Y:S04]  /*5c80*/  ISETP.NE.U32.AND P5, PT, R0, 0x1, PT ;  /* 0x000000010000780c */ /* 0x000fe80003fa5070 */
[----:B------:R-:W-:Y:S01]  /*5c90*/  P2R R108, PR, RZ, 0x20 ;  /* 0x00000020ff6c7803 */ /* 0x000fe20000000000 */
[----:B------:R2:W4:Y:S01]  /*5ca0*/  SYNCS.PHASECHK.TRANS64.TRYWAIT P0, [R78+URZ+0xb0], R5 ;  /* 0x0000b0054e0075a7 */ /* 0x00052200080011ff */
[----:B-1----:R-:W-:Y:S01]  /*5cb0*/  @P6 SEL R79, RZ, 0x1, !P1 ;  /* 0x00000001ff4f6807 */ /* 0x002fe20004800000 */
[----:B--2---:R-:W-:Y:S06]  /*5cc0*/  @!P6 BRA `(.L_x_96) ;  /* 0x0000000000a0e947 */ /* 0x004fec0003800000 */
[----:B------:R-:W-:Y:S01]  /*5cd0*/  @P5 IMAD R7, R151, 0x2000, R144 ;  /* 0x0000200097075824 */ /* 0x000fe200078e0290 */
[----:B------:R-:W-:Y:S01]  /*5ce0*/  ISETP.NE.AND P1, PT, R79, RZ, PT ;  /* 0x000000ff4f00720c */ /* 0x000fe20003f25270 */
[----:B------:R-:W-:Y:S01]  /*5cf0*/  BSSY B0, `(.L_x_97) ;  /* 0x0000011000007945 */ /* 0x000fe20003800000 */
[----:B------:R-:W-:Y:S01]  /*5d00*/  CS2R R94, SRZ ;  /* 0x00000000005e7805 */ /* 0x000fe2000001ff00 */
[----:B------:R-:W-:Y:S01]  /*5d10*/  @P5 VIADD R9, R7, UR44 ;  /* 0x0000002c07095c36 */ /* 0x000fe20008000000 */
[----:B------:R-:W-:Y:S02]  /*5d20*/  CS2R R92, SRZ ;  /* 0x00000000005c7805 */ /* 0x000fe4000001ff00 */
[----:B------:R-:W-:Y:S02]  /*5d30*/  CS2R R82, SRZ ;  /* 0x0000000000527805 */ /* 0x000fe4000001ff00 */
[----:B------:R-:W-:Y:S01]  /*5d40*/  CS2R R80, SRZ ;  /* 0x0000000000507805 */ /* 0x000fe2000001ff00 */
[--C-:B------:R-:W-:Y:S01]  /*5d50*/  @P5 IMAD.IADD R6, R156, 0x1, R9.reuse ;  /* 0x000000019c065824 */ /* 0x100fe200078e0209 */
[----:B------:R-:W-:Y:S01]  /*5d60*/  CS2R R86, SRZ ;  /* 0x0000000000567805 */ /* 0x000fe2000001ff00 */
[--C-:B------:R-:W-:Y:S01]  /*5d70*/  @P5 IMAD.IADD R4, R155, 0x1, R9.reuse ;  /* 0x000000019b045824 */ /* 0x100fe200078e0209 */
[----:B------:R-:W-:Y:S01]  /*5d80*/  CS2R R84, SRZ ;  /* 0x0000000000547805 */ /* 0x000fe2000001ff00 */
[----:B------:R-:W-:Y:S01]  /*5d90*/  @P5 IMAD R2, R154, 0x10, R9 ;  /* 0x000000109a025824 */ /* 0x000fe200078e0209 */
[----:B------:R-:W-:Y:S02]  /*5da0*/  CS2R R90, SRZ ;  /* 0x00000000005a7805 */ /* 0x000fe4000001ff00 */
[----:B------:R-:W-:Y:S01]  /*5db0*/  CS2R R88, SRZ ;  /* 0x0000000000587805 */ /* 0x000fe2000001ff00 */
[----:B------:R-:W-:Y:S06]  /*5dc0*/  @P1 BRA `(.L_x_98) ;  /* 0x00000000000c1947 */ /* 0x000fec0003800000 */
[----:B------:R-:W-:Y:S04]  /*5dd0*/  SHF.L.U32 R0, R150, 0x1f, RZ ;  /* 0x0000001f96007819 */ /* 0x000fe800000006ff */
[----:B------:R-:W1:Y:S02]  /*5de0*/  SYNCS.PHASECHK.TRANS64.TRYWAIT P1, [R3+URZ+0x60], R0 ;  /* 0x00006000030075a7 */ /* 0x000e6400080211ff */
[----:B-1----:R-:W-:Y:S05]  /*5df0*/  @!P1 BRA `(.L_x_99) ;  /* 0x00000034008c9947 */ /* 0x002fea0003800000 */
.L_x_98:
[----:B------:R-:W-:Y:S05]  /*5e00*/  BSYNC B0 ;  /* 0x0000000000007941 */ /* 0x000fea0003800000 */
.L_x_97:
[----:B------:R-:W-:Y:S01]  /*5e10*/  ISETP.NE.AND P1, PT, R108, RZ, PT ;  /* 0x000000ff6c00720c */ /* 0x000fe20003f25270 */
[----:B-1----:R-:W-:Y:S02]  /*5e20*/  VIADD R3, R3, 0x70 ;  /* 0x0000007003037836 */ /* 0x002fe40000000000 */
[----:B------:R-:W-:Y:S02]  /*5e30*/  IMAD.U32 R0, RZ, RZ, UR45 ;  /* 0x0000002dff007e24 */ /* 0x000fe4000f8e00ff */
[----:B------:R-:W-:Y:S03]  /*5e40*/  VIADD R151, R151, 0x1 ;  /* 0x0000000197977836 */ /* 0x000fe60000000000 */
[----:B------:R-:W-:Y:S05]  /*5e50*/  PRMT R0, R0, 0x654, R3 ;  /* 0x0000065400007816 */ /* 0x000fea0000000003 */
[----:B------:R1:W2:Y:S04]  /*5e60*/  @P1 LDS.128 R92, [R7+UR44+0x200] ;  /* 0x0002002c075c1984 */ /* 0x0002a80008000c00 */
[----:B------:R1:W1:Y:S04]  /*5e70*/  @P1 LDS.128 R80, [R6+0x200] ;  /* 0x0002000006501984 */ /* 0x0002680000000c00 */
[----:B------:R1:W1:Y:S04]  /*5e80*/  @P1 LDS.128 R84, [R4+0x200] ;  /* 0x0002000004541984 */ /* 0x0002680000000c00 */
[----:B------:R1:W1:Y:S01]  /*5e90*/  @P1 LDS.128 R88, [R2+0x200] ;  /* 0x0002000002581984 */ /* 0x0002620000000c00 */
[C---:B------:R-:W-:Y:S01]  /*5ea0*/  ISETP.NE.AND P1, PT, R151.reuse, 0x2, PT ;  /* 0x000000029700780c */ /* 0x040fe20003f25270 */
[----:B------:R-:W-:Y:S01]  /*5eb0*/  @!PT LDS RZ, [RZ] ;  /* 0x00000000fffff984 */ /* 0x000fe20000000800 */
[----:B------:R-:W-:Y:S01]  /*5ec0*/  @!PT LDS RZ, [RZ] ;  /* 0x00000000fffff984 */ /* 0x000fe20000000800 */
[----:B------:R-:W-:Y:S01]  /*5ed0*/  @!PT LDS RZ, [RZ] ;  /* 0x00000000fffff984 */ /* 0x000fe20000000800 */
[----:B------:R-:W-:Y:S01]  /*5ee0*/  @!PT LDS RZ, [RZ] ;  /* 0x00000000fffff984 */ /* 0x000fe20000000800 */
[----:B------:R5:W-:Y:S06]  /*5ef0*/  MEMBAR.ALL.CTA ;  /* 0x0000000000007992 */ /* 0x000bec0000008000 */
[----:B-----5:R-:W5:Y:S01]  /*5f00*/  FENCE.VIEW.ASYNC.S ;  /* 0x00000000000073c6 */ /* 0x020f620000000000 */
[----:B------:R-:W-:Y:S02]  /*5f10*/  SEL R3, RZ, 0x1, P1 ;  /* 0x00000001ff037807 */ /* 0x000fe40000800000 */
[----:B------:R-:W-:Y:S02]  /*5f20*/  SEL R151, R151, RZ, P1 ;  /* 0x000000ff97977207 */ /* 0x000fe40000800000 */
[----:B------:R-:W-:Y:S01]  /*5f30*/  LOP3.LUT R150, R150, R3, RZ, 0x3c, !PT ;  /* 0x0000000396967212 */ /* 0x000fe200078e3cff */
[----:B-----5:R1:W-:Y:S06]  /*5f40*/  SYNCS.ARRIVE.TRANS64.RED.A1T0 RZ, [R0+URZ], RZ ;  /* 0x000000ff00ff79a7 */ /* 0x0203ec00081004ff */
.L_x_96:
[----:B------:R-:W-:Y:S05]  /*5f50*/  BSYNC B1 ;  /* 0x0000000000017941 */ /* 0x000fea0003800000 */
.L_x_95:
[----:B------:R-:W-:Y:S04]  /*5f60*/  SHF.R.U32.HI R3, RZ, 0x15, R71 ;  /* 0x00000015ff037819 */ /* 0x000fe80000011647 */
[----:B------:R-:W-:Y:S01]  /*5f70*/  LOP3.LUT P1, RZ, R3, 0x3, R146, 0x48, !PT ;  /* 0x0000000303ff7812 */ /* 0x000fe20007824892 */
[----:B------:R-:W-:Y:S01]  /*5f80*/  @!UPT UIADD3 URZ, UPT, UPT, URZ, URZ, URZ ;  /* 0x000000fffffff290 */ /* 0x000fe2000fffe0ff */
[----:B----4-:R-:W-:Y:S11]  /*5f90*/  @P0 BRA `(.L_x_100) ;  /* 0x0000000000080947 */ /* 0x010ff60003800000 */
[----:B------:R-:W4:Y:S02]  /*5fa0*/  SYNCS.PHASECHK.TRANS64.TRYWAIT P0, [R78+URZ+0xb0], R5 ;  /* 0x0000b0054e0075a7 */ /* 0x000f2400080011ff */
[----:B----4-:R-:W-:Y:S05]  /*5fb0*/  @!P0 BRA `(.L_x_101) ;  /* 0x0000003400308947 */ /* 0x010fea0003800000 */
.L_x_100:
[----:B------:R-:W-:Y:S05]  /*5fc0*/  @!P1 BRA `(.L_x_102) ;  /* 0x0000000000409947 */ /* 0x000fea0003800000 */
[----:B------:R-:W4:Y:S01]  /*5fd0*/  LDCU.64 UR8, c[0x4][0x70] ;  /* 0x01000e00ff0877ac */ /* 0x000f220008000a00 */
[----:B------:R-:W-:Y:S01]  /*5fe0*/  MOV R3, 0x0 ;  /* 0x0000000000037802 */ /* 0x000fe20000000f00 */
[----:B------:R-:W-:Y:S02]  /*5ff0*/  HFMA2 R12, -RZ, RZ, 0, 5.9604644775390625e-08 ;  /* 0x00000001ff0c7431 */ /* 0x000fe400000001ff */
[----:B------:R-:W-:Y:S02]  /*6000*/  IMAD.MOV.U32 R8, RZ, RZ, 0x192 ;  /* 0x00000192ff087424 */ /* 0x000fe400078e00ff */
[----:B------:R-:W-:Y:S01]  /*6010*/  IMAD.MOV.U32 R13, RZ, RZ, RZ ;  /* 0x000000ffff0d7224 */ /* 0x000fe200078e00ff */
[----:B------:R-:W5:Y:S01]  /*6020*/  LDCU.64 UR6, c[0x4][0x78] ;  /* 0x01000f00ff0677ac */ /* 0x000f620008000a00 */
[----:B-1----:R-:W1:Y:S01]  /*6030*/  LDC.64 R2, c[0x4][R3] ;  /* 0x0100000003027b82 */ /* 0x002e620000000a00 */
[----:B------:R-:W2:Y:S01]  /*6040*/  LDCU.64 UR4, c[0x4][0x10] ;  /* 0x01000200ff0477ac */ /* 0x000ea20008000a00 */
[----:B----4-:R-:W-:Y:S01]  /*6050*/  MOV R5, UR9 ;  /* 0x0000000900057c02 */ /* 0x010fe20008000f00 */
[----:B------:R-:W-:Y:S01]  /*6060*/  IMAD.U32 R4, RZ, RZ, UR8 ;  /* 0x00000008ff047e24 */ /* 0x000fe2000f8e00ff */
[----:B-----5:R-:W-:Y:S01]  /*6070*/  MOV R7, UR7 ;  /* 0x0000000700077c02 */ /* 0x020fe20008000f00 */
[----:B------:R-:W-:Y:S01]  /*6080*/  IMAD.U32 R6, RZ, RZ, UR6 ;  /* 0x00000006ff067e24 */ /* 0x000fe2000f8e00ff */
[----:B--2---:R-:W-:Y:S01]  /*6090*/  MOV R11, UR5 ;  /* 0x00000005000b7c02 */ /* 0x004fe20008000f00 */
[----:B------:R-:W-:Y:S02]  /*60a0*/  IMAD.U32 R10, RZ, RZ, UR4 ;  /* 0x00000004ff0a7e24 */ /* 0x000fe4000f8e00ff */
[----:B------:R-:W-:Y:S07]  /*60b0*/  LEPC R20, `(.L_x_102) ;  /* 0x000000001014794e */ /* 0x000fee0000000000 */
[----:B-1-3--:R-:W-:Y:S05]  /*60c0*/  CALL.ABS.NOINC R2 ;  /* 0x0000000002007343 */ /* 0x00afea0003c00000 */
.L_x_102:
[----:B--2---:R-:W-:Y:S01]  /*60d0*/  SHF.L.U32 R75, R92, 0x10, RZ ;  /* 0x000000105c4b7819 */ /* 0x004fe200000006ff */
[----:B------:R-:W-:Y:S05]  /*60e0*/  WARPSYNC.ALL ;  /* 0x0000000000007948 */ /* 0x000fea0003800000 */
[----:B------:R-:W-:Y:S01]  /*60f0*/  R2UR UR4, R71 ;  /* 0x00000000470472ca */ /* 0x000fe200000e0000 */
[----:B------:R-:W-:Y:S01]  /*6100*/  BSSY.RECONVERGENT B0, `(.L_x_103) ;  /* 0x0000121000007945 */ /* 0x000fe20003800200 */
[----:B------:R-:W-:Y:S02]  /*6110*/  ISETP.NE.AND P6, PT, R96, RZ, PT ;  /* 0x000000ff6000720c */ /* 0x000fe40003fc5270 */
[----:B------:R-:W-:Y:S02]  /*6120*/  IADD3 R110, PT, PT, R144, UR44, RZ ;  /* 0x0000002c906e7c10 */ /* 0x000fe4000fffe0ff */
[----:B------:R-:W-:Y:S02]  /*6130*/  SHF.L.U32 R109, R154, 0x4, RZ ;  /* 0x000000049a6d7819 */ /* 0x000fe400000006ff */
[-C--:B------:R-:W-:Y:S02]  /*6140*/  IADD3 R161, PT, PT, R156, R110.reuse, RZ ;  /* 0x0000006e9ca17210 */ /* 0x080fe40007ffe0ff */
[----:B------:R-:W-:Y:S02]  /*6150*/  IADD3 R160, PT, PT, R155, R110, RZ ;  /* 0x0000006e9ba07210 */ /* 0x000fe40007ffe0ff */
[----:B------:R-:W-:Y:S01]  /*6160*/  IADD3 R159, PT, PT, R110, R109, RZ ;  /* 0x0000006d6e9f7210 */ /* 0x000fe20007ffe0ff */
[----:B-1--4-:R-:W3:Y:S01]  /*6170*/  LDTM.x64 R4, tmem[UR4] ;  /* 0x00000004000479ee */ /* 0x012ee20008340000 */
[C---:B------:R-:W-:Y:S02]  /*6180*/  PRMT R73, R92.reuse, 0x8880, RZ ;  /* 0x000088805c497816 */ /* 0x040fe400000000ff */
[----:B------:R-:W-:Y:S02]  /*6190*/  SHF.R.S32.HI R75, RZ, 0x18, R75 ;  /* 0x00000018ff4b7819 */ /* 0x000fe4000001144b */
[----:B------:R-:W-:Y:S02]  /*61a0*/  SHF.R.S32.HI R76, RZ, 0x18, R93 ;  /* 0x00000018ff4c7819 */ /* 0x000fe4000001145d */
[----:B------:R-:W-:Y:S02]  /*61b0*/  SHF.L.U32 R74, R92, 0x8, RZ ;  /* 0x000000085c4a7819 */ /* 0x000fe400000006ff */
[----:B------:R-:W-:Y:S02]  /*61c0*/  SHF.L.U32 R77, R93, 0x8, RZ ;  /* 0x000000085d4d7819 */ /* 0x000fe400000006ff */
[----:B------:R-:W-:Y:S02]  /*61d0*/  SHF.R.S32.HI R74, RZ, 0x18, R74 ;  /* 0x00000018ff4a7819 */ /* 0x000fe4000001144a */
[----:B------:R-:W-:Y:S02]  /*61e0*/  SHF.R.S32.HI R77, RZ, 0x18, R77 ;  /* 0x00000018ff4d7819 */ /* 0x000fe4000001144d */
[----:B------:R-:W-:Y:S02]  /*61f0*/  ISETP.NE.AND P0, PT, R158, RZ, PT ;  /* 0x000000ff9e00720c */ /* 0x000fe40003f05270 */
[----:B------:R-:W-:Y:S02]  /*6200*/  LEA R111, R151, UR44, 0x3 ;  /* 0x0000002c976f7c11 */ /* 0x000fe4000f8e18ff */
[----:B------:R-:W-:Y:S01]  /*6210*/  @P6 SHF.L.U32 R116, R150, 0x1f, RZ ;  /* 0x0000001f96746819 */ /* 0x000fe200000006ff */
[C---:B---3--:R-:W-:Y:S02]  /*6220*/  IMAD R0, R70.reuse, R4, RZ ;  /* 0x0000000446007224 */ /* 0x048fe400078e02ff */
[C---:B------:R-:W-:Y:S02]  /*6230*/  IMAD R2, R70.reuse, R5, RZ ;  /* 0x0000000546027224 */ /* 0x040fe400078e02ff */
[----:B------:R-:W-:Y:S02]  /*6240*/  IMAD R3, R70, R6, RZ ;  /* 0x0000000646037224 */ /* 0x000fe400078e02ff */
[-C--:B------:R-:W-:Y:S01]  /*6250*/  IMAD R0, R73, R72.reuse, R0 ;  /* 0x0000004849007224 */ /* 0x080fe200078e0200 */
[----:B------:R-:W-:Y:S01]  /*6260*/  SHF.R.S32.HI R73, RZ, 0x18, R92 ;  /* 0x00000018ff497819 */ /* 0x000fe2000001145c */
[-C--:B------:R-:W-:Y:S01]  /*6270*/  IMAD R2, R75, R72.reuse, R2 ;  /* 0x000000484b027224 */ /* 0x080fe200078e0202 */
[C---:B------:R-:W-:Y:S01]  /*6280*/  PRMT R75, R93.reuse, 0x8880, RZ ;  /* 0x000088805d4b7816 */ /* 0x040fe200000000ff */
[----:B------:R-:W-:Y:S01]  /*6290*/  IMAD R3, R74, R72, R3 ;  /* 0x000000484a037224 */ /* 0x000fe200078e0203 */
[----:B------:R-:W-:Y:S01]  /*62a0*/  SHF.L.U32 R74, R93, 0x10, RZ ;  /* 0x000000105d4a7819 */ /* 0x000fe200000006ff */
[C---:B------:R-:W-:Y:S02]  /*62b0*/  IMAD R7, R70.reuse, R7, RZ ;  /* 0x0000000746077224 */ /* 0x040fe400078e02ff */
[C---:B------:R-:W-:Y:S01]  /*62c0*/  IMAD R4, R70.reuse, R8, RZ ;  /* 0x0000000846047224 */ /* 0x040fe200078e02ff */
[----:B------:R-:W-:Y:S01]  /*62d0*/  SHF.R.S32.HI R74, RZ, 0x18, R74 ;  /* 0x00000018ff4a7819 */ /* 0x000fe2000001144a */
[----:B------:R-:W-:Y:S02]  /*62e0*/  IMAD R5, R70, R9, RZ ;  /* 0x0000000946057224 */ /* 0x000fe400078e02ff */
[-C--:B------:R-:W-:Y:S01]  /*62f0*/  IMAD R7, R73, R72.reuse, R7 ;  /* 0x0000004849077224 */ /* 0x080fe200078e0207 */
[C---:B------:R-:W-:Y:S01]  /*6300*/  PRMT R73, R94.reuse, 0x8880, RZ ;  /* 0x000088805e497816 */ /* 0x040fe200000000ff */
[----:B------:R-:W-:Y:S01]  /*6310*/  IMAD R4, R75, R72, R4 ;  /* 0x000000484b047224 */ /* 0x000fe200078e0204 */
[----:B------:R-:W-:Y:S01]  /*6320*/  SHF.L.U32 R75, R94, 0x8, RZ ;  /* 0x000000085e4b7819 */ /* 0x000fe200000006ff */
[----:B------:R-:W-:Y:S01]  /*6330*/  IMAD R6, R70, R10, RZ ;  /* 0x0000000a46067224 */ /* 0x000fe200078e02ff */
[----:B------:R-:W-:Y:S01]  /*6340*/  I2IP.S8.S32.SAT R97, R7, R3, RZ ;  /* 0x0000000307617239 */ /* 0x000fe200000014ff */
[----:B------:R-:W-:Y:S01]  /*6350*/  IMAD R5, R74, R72, R5 ;  /* 0x000000484a057224 */ /* 0x000fe200078e0205 */
[----:B------:R-:W-:Y:S01]  /*6360*/  SHF.L.U32 R74, R94, 0x10, RZ ;  /* 0x000000105e4a7819 */ /* 0x000fe200000006ff */
[----:B------:R-:W-:Y:S01]  /*6370*/  IMAD R11, R70, R11, RZ ;  /* 0x0000000b460b7224 */ /* 0x000fe200078e02ff */
[----:B------:R-:W-:Y:S01]  /*6380*/  I2IP.S8.S32.SAT R96, R2, R0, R97 ;  /* 0x0000000002607239 */ /* 0x000fe20000001461 */
[C---:B------:R-:W-:Y:S01]  /*6390*/  IMAD R8, R70.reuse, R12, RZ ;  /* 0x0000000c46087224 */ /* 0x040fe200078e02ff */
[----:B------:R-:W-:Y:S01]  /*63a0*/  SHF.R.S32.HI R74, RZ, 0x18, R74 ;  /* 0x00000018ff4a7819 */ /* 0x000fe2000001144a */
[-C--:B------:R-:W-:Y:S01]  /*63b0*/  IMAD R6, R77, R72.reuse, R6 ;  /* 0x000000484d067224 */ /* 0x080fe200078e0206 */
[----:B------:R-:W-:Y:S01]  /*63c0*/  SHF.R.S32.HI R75, RZ, 0x18, R75 ;  /* 0x00000018ff4b7819 */ /* 0x000fe2000001144b */
[----:B------:R-:W-:Y:S01]  /*63d0*/  IMAD R9, R70, R13, RZ ;  /* 0x0000000d46097224 */ /* 0x000fe200078e02ff */
[----:B------:R-:W-:Y:S01]  /*63e0*/  SHF.L.U32 R77, R95, 0x8, RZ ;  /* 0x000000085f4d7819 */ /* 0x000fe200000006ff */
[-C--:B------:R-:W-:Y:S01]  /*63f0*/  IMAD R11, R76, R72.reuse, R11 ;  /* 0x000000484c0b7224 */ /* 0x080fe200078e020b */
[----:B------:R-:W-:Y:S01]  /*6400*/  SHF.R.S32.HI R76, RZ, 0x18, R95 ;  /* 0x00000018ff4c7819 */ /* 0x000fe2000001145f */
[----:B------:R-:W-:Y:S01]  /*6410*/  IMAD R8, R73, R72, R8 ;  /* 0x0000004849087224 */ /* 0x000fe200078e0208 */
[----:B------:R-:W-:Y:S01]  /*6420*/  SHF.R.S32.HI R73, RZ, 0x18, R94 ;  /* 0x00000018ff497819 */ /* 0x000fe2000001145e */
[----:B------:R-:W-:Y:S01]  /*6430*/  IMAD R10, R70, R14, RZ ;  /* 0x0000000e460a7224 */ /* 0x000fe200078e02ff */
[----:B------:R-:W-:Y:S01]  /*6440*/  I2IP.S8.S32.SAT R98, R11, R6, RZ ;  /* 0x000000060b627239 */ /* 0x000fe200000014ff */
[----:B------:R-:W-:Y:S01]  /*6450*/  IMAD R9, R74, R72, R9 ;  /* 0x000000484a097224 */ /* 0x000fe200078e0209 */
[----:B------:R-:W-:Y:S01]  /*6460*/  SHF.R.S32.HI R77, RZ, 0x18, R77 ;  /* 0x00000018ff4d7819 */ /* 0x000fe2000001144d */
[----:B------:R-:W-:Y:S01]  /*6470*/  IMAD.U32 R74, R95, 0x10000, RZ ;  /* 0x000100005f4a7824 */ /* 0x000fe200078e00ff */
[----:B------:R-:W-:Y:S01]  /*6480*/  I2IP.S8.S32.SAT R97, R5, R4, R98 ;  /* 0x0000000405617239 */ /* 0x000fe20000001462 */
[C---:B------:R-:W-:Y:S02]  /*6490*/  IMAD R15, R70.reuse, R15, RZ ;  /* 0x0000000f460f7224 */ /* 0x040fe400078e02ff */
[----:B------:R-:W-:Y:S01]  /*64a0*/  IMAD R10, R75, R72, R10 ;  /* 0x000000484b0a7224 */ /* 0x000fe200078e020a */
[----:B------:R-:W-:Y:S01]  /*64b0*/  PRMT R75, R95, 0x8880, RZ ;  /* 0x000088805f4b7816 */ /* 0x000fe200000000ff */
        /* <DEDUP_REMOVED lines=11> */
[C---:B------:R-:W-:Y:S01]  /*6570*/  IMAD R19, R70.reuse, R19, RZ ;  /* 0x0000001346137224 */ /* 0x040fe200078e02ff */
[----:B------:R-:W-:Y:S01]  /*6580*/  I2IP.S8.S32.SAT R98, R9, R8, R98 ;  /* 0x0000000809627239 */ /* 0x000fe20000001462 */
[C---:B------:R-:W-:Y:S01]  /*6590*/  IMAD R16, R70.reuse, R20, RZ ;  /* 0x0000001446107224 */ /* 0x040fe200078e02ff */
[----:B------:R-:W-:Y:S01]  /*65a0*/  SHF.R.S32.HI R74, RZ, 0x18, R74 ;  /* 0x00000018ff4a7819 */ /* 0x000fe2000001144a */
[-C--:B------:R-:W-:Y:S01]  /*65b0*/  IMAD R14, R77, R72.reuse, R14 ;  /* 0x000000484d0e7224 */ /* 0x080fe200078e020e */
[----:B------:R-:W-:Y:S01]  /*65c0*/  SHF.R.S32.HI R75, RZ, 0x18, R75 ;  /* 0x00000018ff4b7819 */ /* 0x000fe2000001144b */
[----:B------:R-:W-:Y:S01]  /*65d0*/  IMAD R17, R70, R21, RZ ;  /* 0x0000001546117224 */ /* 0x000fe200078e02ff */
[----:B------:R-:W-:Y:S01]  /*65e0*/  SHF.L.U32 R77, R81, 0x8, RZ ;  /* 0x00000008514d7819 */ /* 0x000fe200000006ff */
[----:B------:R-:W-:Y:S01]  /*65f0*/  IMAD R19, R76, R72, R19 ;  /* 0x000000484c137224 */ /* 0x000fe200078e0213 */
[----:B------:R-:W-:Y:S01]  /*6600*/  SHF.R.S32.HI R76, RZ, 0x18, R81 ;  /* 0x00000018ff4c7819 */ /* 0x000fe20000011451 */
[----:B------:R-:W-:Y:S01]  /*6610*/  IMAD R18, R70, R22, RZ ;  /* 0x0000001646127224 */ /* 0x000fe200078e02ff */
[----:B------:R-:W-:Y:S01]  /*6620*/  SHF.R.S32.HI R77, RZ, 0x18, R77 ;  /* 0x00000018ff4d7819 */ /* 0x000fe2000001144d */
[----:B------:R-:W-:Y:S01]  /*6630*/  IMAD R16, R73, R72, R16 ;  /* 0x0000004849107224 */ /* 0x000fe200078e0210 */
[----:B------:R-:W-:Y:S01]  /*6640*/  I2IP.S8.S32.SAT R99, R19, R14, RZ ;  /* 0x0000000e13637239 */ /* 0x000fe200000014ff */
[-C--:B------:R-:W-:Y:S01]  /*6650*/  IMAD R17, R74, R72.reuse, R17 ;  /* 0x000000484a117224 */ /* 0x080fe200078e0211 */
[----:B------:R-:W-:Y:S01]  /*6660*/  SHF.L.U32 R74, R81, 0x10, RZ ;  /* 0x00000010514a7819 */ /* 0x000fe200000006ff */
[C---:B------:R-:W-:Y:S01]  /*6670*/  IMAD R23, R70.reuse, R23, RZ ;  /* 0x0000001746177224 */ /* 0x040fe200078e02ff */
[----:B------:R-:W-:Y:S01]  /*6680*/  SHF.R.S32.HI R73, RZ, 0x18, R80 ;  /* 0x00000018ff497819 */ /* 0x000fe20000011450 */
[----:B------:R-:W-:Y:S01]  /*6690*/  IMAD R18, R75, R72, R18 ;  /* 0x000000484b127224 */ /* 0x000fe200078e0212 */
[----:B------:R-:W-:Y:S01]  /*66a0*/  PRMT R75, R81, 0x8880, RZ ;  /* 0x00008880514b7816 */ /* 0x000fe200000000ff */
[C---:B------:R-:W-:Y:S01]  /*66b0*/  IMAD R20, R70.reuse, R24, RZ ;  /* 0x0000001846147224 */ /* 0x040fe200078e02ff */
[----:B------:R-:W-:Y:S01]  /*66c0*/  SHF.R.S32.HI R74, RZ, 0x18, R74 ;  /* 0x00000018ff4a7819 */ /* 0x000fe2000001144a */
[----:B------:R-:W-:Y:S01]  /*66d0*/  IMAD R21, R70, R25, RZ ;  /* 0x0000001946157224 */ /* 0x000fe200078e02ff */
[----:B------:R-:W-:Y:S01]  /*66e0*/  I2IP.S8.S32.SAT R99, R13, R12, R99 ;  /* 0x0000000c0d637239 */ /* 0x000fe20000001463 */
[-C--:B------:R-:W-:Y:S01]  /*66f0*/  IMAD R23, R73, R72.reuse, R23 ;  /* 0x0000004849177224 */ /* 0x080fe200078e0217 */
[C---:B------:R-:W-:Y:S01]  /*6700*/  PRMT R73, R82.reuse, 0x8880, RZ ;  /* 0x0000888052497816 */ /* 0x040fe200000000ff */
[-C--:B------:R-:W-:Y:S01]  /*6710*/  IMAD R20, R75, R72.reuse, R20 ;  /* 0x000000484b147224 */ /* 0x080fe200078e0214 */
[----:B------:R-:W-:Y:S01]  /*6720*/  SHF.L.U32 R75, R82, 0x8, RZ ;  /* 0x00000008524b7819 */ /* 0x000fe200000006ff */
[----:B------:R-:W-:Y:S01]  /*6730*/  IMAD R21, R74, R72, R21 ;  /* 0x000000484a157224 */ /* 0x000fe200078e0215 */
[----:B------:R1:W-:Y:S01]  /*6740*/  STS.128 [R144+UR44+0x4200], R96 ;  /* 0x0042006090007988 */ /* 0x0003e20008000c2c */
[----:B------:R-:W-:Y:S01]  /*6750*/  IMAD R22, R70, R26, RZ ;  /* 0x0000001a46167224 */ /* 0x000fe200078e02ff */
[----:B------:R-:W-:Y:S01]  /*6760*/  I2IP.S8.S32.SAT R100, R23, R18, RZ ;  /* 0x0000001217647239 */ /* 0x000fe200000014ff */
[----:B------:R-:W-:Y:S01]  /*6770*/  IMAD.U32 R74, R82, 0x10000, RZ ;  /* 0x00010000524a7824 */ /* 0x000fe200078e00ff */
[----:B------:R-:W-:Y:S01]  /*6780*/  SHF.R.S32.HI R75, RZ, 0x18, R75 ;  /* 0x00000018ff4b7819 */ /* 0x000fe2000001144b */
[C---:B------:R-:W-:Y:S01]  /*6790*/  IMAD R27, R70.reuse, R27, RZ ;  /* 0x0000001b461b7224 */ /* 0x040fe200078e02ff */
[----:B------:R-:W-:Y:S01]  /*67a0*/  I2IP.S8.S32.SAT R100, R17, R16, R100 ;  /* 0x0000001011647239 */ /* 0x000fe20000001464 */
[C---:B------:R-:W-:Y:S01]  /*67b0*/  IMAD R24, R70.reuse, R28, RZ ;  /* 0x0000001c46187224 */ /* 0x040fe200078e02ff */
[----:B------:R-:W-:Y:S01]  /*67c0*/  SHF.R.S32.HI R74, RZ, 0x18, R74 ;  /* 0x00000018ff4a7819 */ /* 0x000fe2000001144a */
[-C--:B------:R-:W-:Y:S01]  /*67d0*/  IMAD R22, R77, R72.reuse, R22 ;  /* 0x000000484d167224 */ /* 0x080fe200078e0216 */
[----:B------:R-:W-:Y:S01]  /*67e0*/  SHF.L.U32 R77, R83, 0x8, RZ ;  /* 0x00000008534d7819 */ /* 0x000fe200000006ff */
[----:B------:R-:W-:Y:S02]  /*67f0*/  IMAD R25, R70, R29, RZ ;  /* 0x0000001d46197224 */ /* 0x000fe400078e02ff */
        /* <DEDUP_REMOVED lines=33> */
[----:B------:R-:W-:Y:S01]  /*6a10*/  PRMT R76, R85, 0x8880, RZ ;  /* 0x00008880554c7816 */ /* 0x000fe200000000ff */
[C---:B------:R-:W-:Y:S02]  /*6a20*/  IMAD R34, R70.reuse, R38, RZ ;  /* 0x0000002646227224 */ /* 0x040fe400078e02ff */
[----:B------:R-:W-:Y:S01]  /*6a30*/  IMAD R32, R73, R72, R32 ;  /* 0x0000004849207224 */ /* 0x000fe200078e0220 */
[----:B------:R-:W-:Y:S01]  /*6a40*/  SHF.R.S32.HI R73, RZ, 0x18, R84 ;  /* 0x00000018ff497819 */ /* 0x000fe20000011454 */
[----:B------:R-:W-:Y:S01]  /*6a50*/  IMAD R39, R70, R39, RZ ;  /* 0x0000002746277224 */ /* 0x000fe200078e02ff */
[----:B------:R-:W-:Y:S01]  /*6a60*/  I2IP.S8.S32.SAT R103, R35, R30, RZ ;  /* 0x0000001e23677239 */ /* 0x000fe200000014ff */
[-C--:B------:R-:W-:Y:S02]  /*6a70*/  IMAD R33, R74, R72.reuse, R33 ;  /* 0x000000484a217224 */ /* 0x080fe400078e0221 */
[----:B------:R-:W-:Y:S01]  /*6a80*/  IMAD R34, R75, R72, R34 ;  /* 0x000000484b227224 */ /* 0x000fe200078e0222 */
[----:B------:R-:W-:Y:S01]  /*6a90*/  I2IP.S8.S32.SAT R103, R29, R28, R103 ;  /* 0x0000001c1d677239 */ /* 0x000fe20000001467 */
[C---:B------:R-:W-:Y:S01]  /*6aa0*/  IMAD.U32 R74, R85.reuse, 0x10000, RZ ;  /* 0x00010000554a7824 */ /* 0x040fe200078e00ff */
[----:B------:R-:W-:Y:S01]  /*6ab0*/  SHF.L.U32 R75, R85, 0x8, RZ ;  /* 0x00000008554b7819 */ /* 0x000fe200000006ff */
[----:B------:R-:W-:Y:S01]  /*6ac0*/  IMAD R39, R73, R72, R39 ;  /* 0x0000004849277224 */ /* 0x000fe200078e0227 */
[----:B------:R-:W-:Y:S01]  /*6ad0*/  MOV R73, R76 ;  /* 0x0000004c00497202 */ /* 0x000fe20000000f00 */
[C---:B------:R-:W-:Y:S01]  /*6ae0*/  IMAD R36, R70.reuse, R40, RZ ;  /* 0x0000002846247224 */ /* 0x040fe200078e02ff */
[----:B------:R-:W-:Y:S01]  /*6af0*/  SHF.R.S32.HI R74, RZ, 0x18, R74 ;  /* 0x00000018ff4a7819 */ /* 0x000fe2000001144a */
[C---:B------:R-:W-:Y:S01]  /*6b00*/  IMAD R37, R70.reuse, R41, RZ ;  /* 0x0000002946257224 */ /* 0x040fe200078e02ff */
[----:B------:R-:W-:Y:S01]  /*6b10*/  SHF.R.S32.HI R75, RZ, 0x18, R75 ;  /* 0x00000018ff4b7819 */ /* 0x000fe2000001144b */
[----:B------:R-:W-:Y:S01]  /*6b20*/  IMAD R38, R70, R42, RZ ;  /* 0x0000002a46267224 */ /* 0x000fe200078e02ff */
[----:B------:R1:W-:Y:S01]  /*6b30*/  STS.128 [R161+0x4200], R100 ;  /* 0x00420064a1007388 */ /* 0x0003e20000000c00 */
[----:B------:R-:W-:Y:S01]  /*6b40*/  IMAD R36, R73, R72, R36 ;  /* 0x0000004849247224 */ /* 0x000fe200078e0224 */
[----:B------:R-:W-:Y:S01]  /*6b50*/  I2IP.S8.S32.SAT R104, R39, R34, RZ ;  /* 0x0000002227687239 */ /* 0x000fe200000014ff */
[-C--:B------:R-:W-:Y:S01]  /*6b60*/  IMAD R37, R74, R72.reuse, R37 ;  /* 0x000000484a257224 */ /* 0x080fe200078e0225 */
[----:B------:R-:W-:Y:S01]  /*6b70*/  SHF.R.S32.HI R76, RZ, 0x18, R85 ;  /* 0x00000018ff4c7819 */ /* 0x000fe20000011455 */
[----:B------:R-:W-:Y:S01]  /*6b80*/  IMAD R43, R70, R43, RZ ;  /* 0x0000002b462b7224 */ /* 0x000fe200078e02ff */
[C---:B------:R-:W-:Y:S01]  /*6b90*/  SHF.L.U32 R74, R86.reuse, 0x10, RZ ;  /* 0x00000010564a7819 */ /* 0x040fe200000006ff */
[----:B------:R-:W-:Y:S01]  /*6ba0*/  IMAD R38, R75, R72, R38 ;  /* 0x000000484b267224 */ /* 0x000fe200078e0226 */
[----:B------:R-:W-:Y:S01]  /*6bb0*/  PRMT R73, R86, 0x8880, RZ ;  /* 0x0000888056497816 */ /* 0x000fe200000000ff */
[----:B------:R-:W-:Y:S01]  /*6bc0*/  IMAD R40, R70, R44, RZ ;  /* 0x0000002c46287224 */ /* 0x000fe200078e02ff */
[----:B------:R-:W-:Y:S01]  /*6bd0*/  SHF.L.U32 R75, R86, 0x8, RZ ;  /* 0x00000008564b7819 */ /* 0x000fe200000006ff */
[----:B------:R-:W-:Y:S01]  /*6be0*/  IMAD R41, R70, R45, RZ ;  /* 0x0000002d46297224 */ /* 0x000fe200078e02ff */
[----:B------:R-:W-:Y:S01]  /*6bf0*/  SHF.R.S32.HI R74, RZ, 0x18, R74 ;  /* 0x00000018ff4a7819 */ /* 0x000fe2000001144a */
[----:B------:R-:W-:Y:S01]  /*6c00*/  IMAD R43, R76, R72, R43 ;  /* 0x000000484c2b7224 */ /* 0x000fe200078e022b */
[----:B------:R-:W-:Y:S01]  /*6c10*/  SHF.R.S32.HI R75, RZ, 0x18, R75 ;  /* 0x00000018ff4b7819 */ /* 0x000fe2000001144b */
[C---:B------:R-:W-:Y:S01]  /*6c20*/  IMAD R42, R70.reuse, R46, RZ ;  /* 0x0000002e462a7224 */ /* 0x040fe200078e02ff */
[----:B------:R-:W-:Y:S01]  /*6c30*/  I2IP.S8.S32.SAT R104, R33, R32, R104 ;  /* 0x0000002021687239 */ /* 0x000fe20000001468 */
[----:B------:R-:W-:Y:S01]  /*6c40*/  IMAD R40, R73, R72, R40 ;  /* 0x0000004849287224 */ /* 0x000fe200078e0228 */
[----:B------:R-:W-:Y:S01]  /*6c50*/  SHF.R.S32.HI R76, RZ, 0x18, R86 ;  /* 0x00000018ff4c7819 */ /* 0x000fe20000011456 */
[----:B------:R-:W-:Y:S01]  /*6c60*/  IMAD R47, R70, R47, RZ ;  /* 0x0000002f462f7224 */ /* 0x000fe200078e02ff */
[----:B------:R-:W-:Y:S01]  /*6c70*/  I2IP.S8.S32.SAT R105, R43, R38, RZ ;  /* 0x000000262b697239 */ /* 0x000fe200000014ff */
[-C--:B------:R-:W-:Y:S01]  /*6c80*/  IMAD R41, R74, R72.reuse, R41 ;  /* 0x000000484a297224 */ /* 0x080fe200078e0229 */
[----:B------:R-:W-:Y:S01]  /*6c90*/  PRMT R73, R87, 0x8880, RZ ;  /* 0x0000888057497816 */ /* 0x000fe200000000ff */
[-C--:B------:R-:W-:Y:S01]  /*6ca0*/  IMAD R42, R75, R72.reuse, R42 ;  /* 0x000000484b2a7224 */ /* 0x080fe200078e022a */
[----:B------:R-:W-:Y:S01]  /*6cb0*/  SHF.L.U32 R74, R87, 0x10, RZ ;  /* 0x00000010574a7819 */ /* 0x000fe200000006ff */
[----:B------:R-:W-:Y:S01]  /*6cc0*/  IMAD R47, R76, R72, R47 ;  /* 0x000000484c2f7224 */ /* 0x000fe200078e022f */
[----:B------:R-:W-:Y:S01]  /*6cd0*/  I2IP.S8.S32.SAT R105, R37, R36, R105 ;  /* 0x0000002425697239 */ /* 0x000fe20000001469 */
[C---:B------:R-:W-:Y:S01]  /*6ce0*/  IMAD R44, R70.reuse, R48, RZ ;  /* 0x00000030462c7224 */ /* 0x040fe200078e02ff */
[----:B------:R-:W-:Y:S01]  /*6cf0*/  SHF.R.S32.HI R74, RZ, 0x18, R74 ;  /* 0x00000018ff4a7819 */ /* 0x000fe2000001144a */
[----:B------:R-:W-:Y:S01]  /*6d00*/  IMAD.SHL.U32 R76, R87, 0x100, RZ ;  /* 0x00000100574c7824 */ /* 0x000fe200078e00ff */
[----:B------:R-:W-:Y:S01]  /*6d10*/  I2IP.S8.S32.SAT R106, R47, R42, RZ ;  /* 0x0000002a2f6a7239 */ /* 0x000fe200000014ff */
[----:B------:R-:W-:Y:S01]  /*6d20*/  IMAD R45, R70, R49, RZ ;  /* 0x00000031462d7224 */ /* 0x000fe200078e02ff */
[----:B------:R-:W-:Y:S01]  /*6d30*/  PRMT R75, R88, 0x8880, RZ ;  /* 0x00008880584b7816 */ /* 0x000fe200000000ff */
[----:B------:R-:W-:Y:S01]  /*6d40*/  IMAD R44, R73, R72, R44 ;  /* 0x00000048492c7224 */ /* 0x000fe200078e022c */
[----:B------:R-:W-:Y:S01]  /*6d50*/  SHF.R.S32.HI R73, RZ, 0x18, R76 ;  /* 0x00000018ff497819 */ /* 0x000fe2000001144c */
[----:B------:R-:W-:Y:S01]  /*6d60*/  IMAD R46, R70, R50, RZ ;  /* 0x00000032462e7224 */ /* 0x000fe200078e02ff */
[----:B------:R-:W-:Y:S01]  /*6d70*/  I2IP.S8.S32.SAT R106, R41, R40, R106 ;  /* 0x00000028296a7239 */ /* 0x000fe2000000146a */
[----:B------:R-:W-:Y:S01]  /*6d80*/  IMAD R45, R74, R72, R45 ;  /* 0x000000484a2d7224 */ /* 0x000fe200078e022d */
[----:B------:R-:W-:Y:S01]  /*6d90*/  SHF.R.S32.HI R74, RZ, 0x18, R87 ;  /* 0x00000018ff4a7819 */ /* 0x000fe20000011457 */
[----:B------:R-:W-:Y:S01]  /*6da0*/  IMAD R51, R70, R51, RZ ;  /* 0x0000003346337224 */ /* 0x000fe200078e02ff */
[----:B------:R-:W-:Y:S01]  /*6db0*/  SHF.L.U32 R76, R88, 0x8, RZ ;  /* 0x00000008584c7819 */ /* 0x000fe200000006ff */
[----:B------:R-:W-:Y:S02]  /*6dc0*/  IMAD R48, R70, R52, RZ ;  /* 0x0000003446307224 */ /* 0x000fe400078e02ff */
[-C--:B------:R-:W-:Y:S01]  /*6dd0*/  IMAD R46, R73, R72.reuse, R46 ;  /* 0x00000048492e7224 */ /* 0x080fe200078e022e */
[----:B------:R-:W-:Y:S01]  /*6de0*/  SHF.R.S32.HI R73, RZ, 0x18, R77 ;  /* 0x00000018ff497819 */ /* 0x000fe2000001144d */
[-C--:B------:R-:W-:Y:S01]  /*6df0*/  IMAD R51, R74, R72.reuse, R51 ;  /* 0x000000484a337224 */ /* 0x080fe200078e0233 */
[----:B------:R-:W-:Y:S01]  /*6e00*/  SHF.R.S32.HI R74, RZ, 0x18, R88 ;  /* 0x00000018ff4a7819 */ /* 0x000fe20000011458 */
[----:B------:R-:W-:Y:S01]  /*6e10*/  IMAD R49, R70, R53, RZ ;  /* 0x0000003546317224 */ /* 0x000fe200078e02ff */
[----:B------:R-:W-:Y:S01]  /*6e20*/  SHF.L.U32 R77, R90, 0x8, RZ ;  /* 0x000000085a4d7819 */ /* 0x000fe200000006ff */
[----:B------:R-:W-:Y:S01]  /*6e30*/  IMAD R48, R75, R72, R48 ;  /* 0x000000484b307224 */ /* 0x000fe200078e0230 */
[----:B------:R-:W-:Y:S01]  /*6e40*/  SHF.R.S32.HI R75, RZ, 0x18, R76 ;  /* 0x00000018ff4b7819 */ /* 0x000fe2000001144c */
[C---:B------:R-:W-:Y:S01]  /*6e50*/  IMAD R50, R70.reuse, R54, RZ ;  /* 0x0000003646327224 */ /* 0x040fe200078e02ff */
[----:B------:R-:W-:Y:S01]  /*6e60*/  I2IP.S8.S32.SAT R107, R51, R46, RZ ;  /* 0x0000002e336b7239 */ /* 0x000fe200000014ff */
[C---:B------:R-:W-:Y:S01]  /*6e70*/  IMAD R55, R70.reuse, R55, RZ ;  /* 0x0000003746377224 */ /* 0x040fe200078e02ff */
[----:B------:R-:W-:Y:S01]  /*6e80*/  SHF.L.U32 R76, R89, 0x10, RZ ;  /* 0x00000010594c7819 */ /* 0x000fe200000006ff */
[----:B------:R-:W-:Y:S01]  /*6e90*/  IMAD R49, R73, R72, R49 ;  /* 0x0000004849317224 */ /* 0x000fe200078e0231 */
[----:B------:R-:W-:Y:S01]  /*6ea0*/  PRMT R73, R89, 0x8880, RZ ;  /* 0x0000888059497816 */ /* 0x000fe200000000ff */
[----:B------:R-:W-:Y:S01]  /*6eb0*/  IMAD R52, R70, R56, RZ ;  /* 0x0000003846347224 */ /* 0x000fe200078e02ff */
[----:B------:R-:W-:Y:S01]  /*6ec0*/  I2IP.S8.S32.SAT R107, R45, R44, R107 ;  /* 0x0000002c2d6b7239 */ /* 0x000fe2000000146b */
[-C--:B------:R-:W-:Y:S01]  /*6ed0*/  IMAD R50, R75, R72.reuse, R50 ;  /* 0x000000484b327224 */ /* 0x080fe200078e0232 */
[----:B------:R-:W-:Y:S01]  /*6ee0*/  PRMT R75, R90, 0x8880, RZ ;  /* 0x000088805a4b7816 */ /* 0x000fe200000000ff */
[-C--:B------:R-:W-:Y:S01]  /*6ef0*/  IMAD R55, R74, R72.reuse, R55 ;  /* 0x000000484a377224 */ /* 0x080fe200078e0237 */
[----:B------:R-:W-:Y:S01]  /*6f00*/  SHF.R.S32.HI R74, RZ, 0x18, R76 ;  /* 0x00000018ff4a7819 */ /* 0x000fe2000001144c */
[----:B------:R-:W-:Y:S01]  /*6f10*/  IMAD R52, R73, R72, R52 ;  /* 0x0000004849347224 */ /* 0x000fe200078e0234 */
[----:B------:R-:W-:Y:S01]  /*6f20*/  SHF.L.U32 R73, R89, 0x8, RZ ;  /* 0x0000000859497819 */ /* 0x000fe200000006ff */
[C---:B------:R-:W-:Y:S01]  /*6f30*/  IMAD R53, R70.reuse, R57, RZ ;  /* 0x0000003946357224 */ /* 0x040fe200078e02ff */
[----:B------:R1:W-:Y:S01]  /*6f40*/  STS.128 [R160+0x4200], R104 ;  /* 0x00420068a0007388 */ /* 0x0003e20000000c00 */
[----:B------:R-:W-:Y:S01]  /*6f50*/  IMAD R54, R70, R58, RZ ;  /* 0x0000003a46367224 */ /* 0x000fe200078e02ff */
[----:B------:R-:W-:Y:S01]  /*6f60*/  SHF.R.S32.HI R73, RZ, 0x18, R73 ;  /* 0x00000018ff497819 */ /* 0x000fe20000011449 */
[----:B------:R-:W-:Y:S01]  /*6f70*/  IMAD R53, R74, R72, R53 ;  /* 0x000000484a357224 */ /* 0x000fe200078e0235 */
[----:B------:R-:W-:Y:S01]  /*6f80*/  SHF.L.U32 R76, R90, 0x10, RZ ;  /* 0x000000105a4c7819 */ /* 0x000fe200000006ff */
[C---:B------:R-:W-:Y:S01]  /*6f90*/  IMAD R59, R70.reuse, R59, RZ ;  /* 0x0000003b463b7224 */ /* 0x040fe200078e02ff */
[----:B------:R-:W-:Y:S01]  /*6fa0*/  SHF.R.S32.HI R74, RZ, 0x18, R89 ;  /* 0x00000018ff4a7819 */ /* 0x000fe20000011459 */
[C---:B------:R-:W-:Y:S01]  /*6fb0*/  IMAD R56, R70.reuse, R60, RZ ;  /* 0x0000003c46387224 */ /* 0x040fe200078e02ff */
[----:B------:R-:W-:Y:S01]  /*6fc0*/  I2IP.S8.S32.SAT R112, R55, R50, RZ ;  /* 0x0000003237707239 */ /* 0x000fe200000014ff */
[----:B------:R-:W-:Y:S01]  /*6fd0*/  IMAD R54, R73, R72, R54 ;  /* 0x0000004849367224 */ /* 0x000fe200078e0236 */
[----:B------:R-:W-:Y:S01]  /*6fe0*/  SHF.R.S32.HI R76, RZ, 0x18, R76 ;  /* 0x00000018ff4c7819 */ /* 0x000fe2000001144c */
[----:B------:R-:W-:Y:S01]  /*6ff0*/  IMAD R57, R70, R61, RZ ;  /* 0x0000003d46397224 */ /* 0x000fe200078e02ff */
[----:B------:R-:W-:Y:S01]  /*7000*/  I2IP.S8.S32.SAT R112, R49, R48, R112 ;  /* 0x0000003031707239 */ /* 0x000fe20000001470 */
[----:B------:R-:W-:Y:S01]  /*7010*/  IMAD R59, R74, R72, R59 ;  /* 0x000000484a3b7224 */ /* 0x000fe200078e023b */
[----:B------:R-:W-:Y:S01]  /*7020*/  SHF.R.S32.HI R77, RZ, 0x18, R77 ;  /* 0x00000018ff4d7819 */ /* 0x000fe2000001144d */
[----:B------:R-:W-:Y:S01]  /*7030*/  IMAD R58, R70, R62, RZ ;  /* 0x0000003e463a7224 */ /* 0x000fe200078e02ff */
[----:B------:R-:W-:Y:S01]  /*7040*/  SHF.R.S32.HI R73, RZ, 0x18, R90 ;  /* 0x00000018ff497819 */ /* 0x000fe2000001145a */
[----:B------:R-:W-:Y:S01]  /*7050*/  IMAD R56, R75, R72, R56 ;  /* 0x000000484b387224 */ /* 0x000fe200078e0238 */
[----:B------:R-:W-:Y:S01]  /*7060*/  I2IP.S8.S32.SAT R113, R59, R54, RZ ;  /* 0x000000363b717239 */ /* 0x000fe200000014ff */
[----:B------:R-:W-:Y:S01]  /*7070*/  IMAD R57, R76, R72, R57 ;  /* 0x000000484c397224 */ /* 0x000fe200078e0239 */
[C---:B------:R-:W-:Y:S01]  /*7080*/  PRMT R75, R91.reuse, 0x8880, RZ ;  /* 0x000088805b4b7816 */ /* 0x040fe200000000ff */
[----:B------:R-:W-:Y:S01]  /*7090*/  IMAD.U32 R74, R91, 0x10000, RZ ;  /* 0x000100005b4a7824 */ /* 0x000fe200078e00ff */
[----:B------:R-:W-:Y:S01]  /*70a0*/  I2IP.S8.S32.SAT R113, R53, R52, R113 ;  /* 0x0000003435717239 */ /* 0x000fe20000001471 */
[C---:B------:R-:W-:Y:S01]  /*70b0*/  IMAD R63, R70.reuse, R63, RZ ;  /* 0x0000003f463f7224 */ /* 0x040fe200078e02ff */
[----:B------:R-:W-:Y:S01]  /*70c0*/  SHF.R.S32.HI R76, RZ, 0x18, R91 ;  /* 0x00000018ff4c7819 */ /* 0x000fe2000001145b */
[----:B------:R-:W-:Y:S01]  /*70d0*/  IMAD R58, R77, R72, R58 ;  /* 0x000000484d3a7224 */ /* 0x000fe200078e023a */
[----:B------:R-:W-:Y:S01]  /*70e0*/  SHF.L.U32 R77, R91, 0x8, RZ ;  /* 0x000000085b4d7819 */ /* 0x000fe200000006ff */
[C---:B------:R-:W-:Y:S01]  /*70f0*/  IMAD R60, R70.reuse, R64, RZ ;  /* 0x00000040463c7224 */ /* 0x040fe200078e02ff */
[----:B------:R-:W-:Y:S01]  /*7100*/  SHF.R.S32.HI R74, RZ, 0x18, R74 ;  /* 0x00000018ff4a7819 */ /* 0x000fe2000001144a */
[C---:B------:R-:W-:Y:S01]  /*7110*/  IMAD R61, R70.reuse, R65, RZ ;  /* 0x00000041463d7224 */ /* 0x040fe200078e02ff */
[----:B------:R-:W-:Y:S01]  /*7120*/  SHF.R.S32.HI R77, RZ, 0x18, R77 ;  /* 0x00000018ff4d7819 */ /* 0x000fe2000001144d */
[-C--:B------:R-:W-:Y:S02]  /*7130*/  IMAD R63, R73, R72.reuse, R63 ;  /* 0x00000048493f7224 */ /* 0x080fe400078e023f */
[----:B------:R-:W-:Y:S02]  /*7140*/  IMAD R60, R75, R72, R60 ;  /* 0x000000484b3c7224 */ /* 0x000fe400078e023c */
[----:B------:R-:W-:Y:S01]  /*7150*/  IMAD R62, R70, R66, RZ ;  /* 0x00000042463e7224 */ /* 0x000fe200078e02ff */
[----:B------:R-:W-:Y:S01]  /*7160*/  I2IP.S8.S32.SAT R114, R63, R58, RZ ;  /* 0x0000003a3f727239 */ /* 0x000fe200000014ff */
[----:B------:R-:W-:Y:S02]  /*7170*/  IMAD R61, R74, R72, R61 ;  /* 0x000000484a3d7224 */ /* 0x000fe400078e023d */
[----:B------:R-:W-:Y:S01]  /*7180*/  IMAD R67, R70, R67, RZ ;  /* 0x0000004346437224 */ /* 0x000fe200078e02ff */
[----:B------:R-:W-:Y:S01]  /*7190*/  I2IP.S8.S32.SAT R114, R57, R56, R114 ;  /* 0x0000003839727239 */ /* 0x000fe20000001472 */
[-C--:B------:R-:W-:Y:S02]  /*71a0*/  IMAD R62, R77, R72.reuse, R62 ;  /* 0x000000484d3e7224 */ /* 0x080fe400078e023e */
[----:B------:R-:W-:Y:S05]  /*71b0*/  IMAD R67, R76, R72, R67 ;  /* 0x000000484c437224 */ /* 0x000fea00078e0243 */
[----:B------:R-:W-:Y:S04]  /*71c0*/  I2IP.S8.S32.SAT R115, R67, R62, RZ ;  /* 0x0000003e43737239 */ /* 0x000fe800000014ff */
[----:B------:R-:W-:Y:S05]  /*71d0*/  I2IP.S8.S32.SAT R115, R61, R60, R115 ;  /* 0x0000003c3d737239 */ /* 0x000fea0000001473 */
[----:B------:R1:W-:Y:S01]  /*71e0*/  STS.128 [R159+0x4200], R112 ;  /* 0x004200709f007388 */ /* 0x0003e20000000c00 */
[----:B------:R-:W-:Y:S01]  /*71f0*/  @!PT LDS RZ, [RZ] ;  /* 0x00000000fffff984 */ /* 0x000fe20000000800 */
[----:B------:R-:W-:Y:S01]  /*7200*/  @!PT LDS RZ, [RZ] ;  /* 0x00000000fffff984 */ /* 0x000fe20000000800 */
[----:B------:R-:W-:Y:S01]  /*7210*/  @!PT LDS RZ, [RZ] ;  /* 0x00000000fffff984 */ /* 0x000fe20000000800 */
[----:B------:R-:W-:Y:S01]  /*7220*/  @!PT LDS RZ, [RZ] ;  /* 0x00000000fffff984 */ /* 0x000fe20000000800 */
[----:B------:R2:W-:Y:S07]  /*7230*/  MEMBAR.ALL.CTA ;  /* 0x0000000000007992 */ /* 0x0005ee0000008000 */
[----:B--2---:R-:W2:Y:S02]  /*7240*/  FENCE.VIEW.ASYNC.S ;  /* 0x00000000000073c6 */ /* 0x004ea40000000000 */
[----:B--2---:R-:W-:Y:S06]  /*7250*/  BAR.SYNC.DEFER_BLOCKING 0x1, 0x80 ;  /* 0x0042000000007b1d */ /* 0x004fec0000010000 */
[----:B------:R-:W-:Y:S05]  /*7260*/  @P0 BRA `(.L_x_104) ;  /* 0x0000000000280947 */ /* 0x000fea0003800000 */
[----:B------:R-:W2:Y:S01]  /*7270*/  LDCU.64 UR6, c[0x0][0x348] ;  /* 0x00006900ff0677ac */ /* 0x000ea20008000a00 */
[----:B------:R-:W-:Y:S01]  /*7280*/  UIADD3 UR4, UPT, UPT, UR44, 0x4200, URZ ;  /* 0x000042002c047890 */ /* 0x000fe2000fffe0ff */
[----:B------:R-:W-:Y:S05]  /*7290*/  UMOV UR51, UR36 ;  /* 0x0000002400337c82 */ /* 0x000fea0008000000 */
[----:B------:R-:W-:Y:S04]  /*72a0*/  MOV R157, UR4 ;  /* 0x00000004009d7c02 */ /* 0x000fe80008000f00 */
[----:B------:R-:W-:Y:S01]  /*72b0*/  R2UR UR48, R157 ;  /* 0x000000009d3072ca */ /* 0x000fe200000e0000 */
[----:B--2---:R-:W-:Y:S04]  /*72c0*/  UIADD3 UR4, UP0, UPT, UR6, 0x680, URZ ;  /* 0x0000068006047890 */ /* 0x004fe8000ff1e0ff */
[----:B------:R-:W-:Y:S09]  /*72d0*/  UIADD3.X UR5, UPT, UPT, URZ, UR7, URZ, UP0, !UPT ;  /* 0x00000007ff057290 */ /* 0x000ff200087fe4ff */
[----:B------:R2:W-:Y:S01]  /*72e0*/  UTMASTG.3D [UR48], [UR4] ;  /* 0x00000030040073b5 */ /* 0x0005e20008010000 */
[----:B------:R0:W-:Y:S01]  /*72f0*/  UTMACMDFLUSH ;  /* 0x00000000000079b7 */ /* 0x0001e20000000000 */
[----:B--2---:R-:W-:Y:S04]  /*7300*/  DEPBAR.LE SB0, 0x1 ;  /* 0x000080400000791a */ /* 0x004fe80000000000 */
.L_x_104:
[----:B------:R-:W-:Y:S05]  /*7310*/  BSYNC.RECONVERGENT B0 ;  /* 0x0000000000007941 */ /* 0x000fea0003800200 */
.L_x_103:
[----:B------:R-:W-:Y:S06]  /*7320*/  BAR.SYNC.DEFER_BLOCKING 0x1, 0x80 ;  /* 0x0042000000007b1d */ /* 0x000fec0000010000 */
[----:B------:R-:W2:Y:S01]  /*7330*/  @P6 SYNCS.PHASECHK.TRANS64.TRYWAIT P0, [R111+URZ+0x60], R116 ;  /* 0x000060746f0065a7 */ /* 0x000ea200080011ff */
[----:B------:R-:W-:Y:S01]  /*7340*/  BSSY B1, `(.L_x_105) ;  /* 0x0000023000017945 */ /* 0x000fe20003800000 */
[----:B--2---:R-:W-:Y:S03]  /*7350*/  @P6 SEL R79, RZ, 0x1, !P0 ;  /* 0x00000001ff4f6807 */ /* 0x004fe60004000000 */
[----:B------:R-:W-:Y:S05]  /*7360*/  @!P6 BRA `(.L_x_106) ;  /* 0x000000000080e947 */ /* 0x000fea0003800000 */
[----:B------:R-:W-:Y:S01]  /*7370*/  ISETP.NE.AND P1, PT, R108, RZ, PT ;  /* 0x000000ff6c00720c */ /* 0x000fe20003f25270 */
[----:B------:R-:W-:Y:S01]  /*7380*/  BSSY B0, `(.L_x_107) ;  /* 0x000000a000007945 */ /* 0x000fe20003800000 */
[----:B------:R-:W-:Y:S11]  /*7390*/  ISETP.NE.AND P0, PT, R79, RZ, PT ;  /* 0x000000ff4f00720c */ /* 0x000ff60003f05270 */
[----:B------:R-:W-:Y:S04]  /*73a0*/  @P1 IMAD R110, R151, 0x2000, R110 ;  /* 0x00002000976e1824 */ /* 0x000fe800078e026e */
[--C-:B------:R-:W-:Y:S01]  /*73b0*/  @P1 IMAD.IADD R109, R109, 0x1, R110.reuse ;  /* 0x000000016d6d1824 */ /* 0x100fe200078e026e */
[----:B------:R-:W-:Y:S01]  /*73c0*/  @P1 IADD3 R3, PT, PT, R156, R110, RZ ;  /* 0x0000006e9c031210 */ /* 0x000fe20007ffe0ff */
[----:B------:R-:W-:Y:S01]  /*73d0*/  @P1 IMAD.IADD R2, R155, 0x1, R110 ;  /* 0x000000019b021824 */ /* 0x000fe200078e026e */
[----:B------:R-:W-:Y:S06]  /*73e0*/  @P0 BRA `(.L_x_108) ;  /* 0x00000000000c0947 */ /* 0x000fec0003800000 */
[----:B------:R-:W-:Y:S04]  /*73f0*/  SHF.L.U32 R0, R150, 0x1f, RZ ;  /* 0x0000001f96007819 */ /* 0x000fe800000006ff */
[----:B------:R-:W2:Y:S02]  /*7400*/  SYNCS.PHASECHK.TRANS64.TRYWAIT P0, [R111+URZ+0x60], R0 ;  /* 0x000060006f0075a7 */ /* 0x000ea400080011ff */
[----:B--2---:R-:W-:Y:S05]  /*7410*/  @!P0 BRA `(.L_x_109) ;  /* 0x00000020002c8947 */ /* 0x004fea0003800000 */
.L_x_108:
[----:B------:R-:W-:Y:S05]  /*7420*/  BSYNC B0 ;  /* 0x0000000000007941 */ /* 0x000fea0003800000 */
.L_x_107:
[----:B------:R-:W-:Y:S01]  /*7430*/  ISETP.NE.AND P0, PT, R108, RZ, PT ;  /* 0x000000ff6c00720c */ /* 0x000fe20003f05270 */
[----:B--2---:R-:W-:Y:S02]  /*7440*/  VIADD R111, R111, 0x70 ;  /* 0x000000706f6f7836 */ /* 0x004fe40000000000 */
[----:B------:R-:W-:Y:S02]  /*7450*/  IMAD.U32 R0, RZ, RZ, UR45 ;  /* 0x0000002dff007e24 */ /* 0x000fe4000f8e00ff */
[----:B------:R-:W-:Y:S03]  /*7460*/  VIADD R151, R151, 0x1 ;  /* 0x0000000197977836 */ /* 0x000fe60000000000 */
[----:B------:R-:W-:Y:S05]  /*7470*/  PRMT R0, R0, 0x654, R111 ;  /* 0x0000065400007816 */ /* 0x000fea000000006f */
[----:B------:R2:W3:Y:S04]  /*7480*/  @P0 LDS.128 R92, [R110+0x200] ;  /* 0x000200006e5c0984 */ /* 0x0004e80000000c00 */
[----:B------:R2:W4:Y:S04]  /*7490*/  @P0 LDS.128 R80, [R3+0x200] ;  /* 0x0002000003500984 */ /* 0x0005280000000c00 */
        /* <DEDUP_REMOVED lines=13> */
.L_x_106:
[----:B------:R-:W-:Y:S05]  /*7570*/  BSYNC B1 ;  /* 0x0000000000017941 */ /* 0x000fea0003800000 */
.L_x_105:
[----:B--2---:R-:W-:Y:S05]  /*7580*/  VIADD R3, R71, 0x40 ;  /* 0x0000004047037836 */ /* 0x004fea0000000000 */
[----:B------:R-:W-:Y:S04]  /*7590*/  SHF.R.U32.HI R3, RZ, 0x15, R3 ;  /* 0x00000015ff037819 */ /* 0x000fe80000011603 */
[----:B------:R-:W-:Y:S11]  /*75a0*/  LOP3.LUT P0, RZ, R3, 0x3, R146, 0x48, !PT ;  /* 0x0000000303ff7812 */ /* 0x000ff60007804892 */
[----:B------:R-:W-:Y:S02]  /*75b0*/  @!UPT UIADD3 URZ, UPT, UPT, URZ, URZ, URZ ;  /* 0x000000fffffff290 */ /* 0x000fe4000fffe0ff */
[----:B------:R-:W-:Y:S05]  /*75c0*/  @!P0 BRA `(.L_x_110) ;  /* 0x0000000000408947 */ /* 0x000fea0003800000 */
[----:B------:R-:W2:Y:S01]  /*75d0*/  LDCU.64 UR8, c[0x4][0x70] ;  /* 0x01000e00ff0877ac */ /* 0x000ea20008000a00 */
[----:B------:R-:W-:Y:S01]  /*75e0*/  MOV R3, 0x0 ;  /* 0x0000000000037802 */ /* 0x000fe20000000f00 */
[----:B------:R-:W-:Y:S02]  /*75f0*/  HFMA2 R12, -RZ, RZ, 0, 5.9604644775390625e-08 ;  /* 0x00000001ff0c7431 */ /* 0x000fe400000001ff */
[----:B------:R-:W-:Y:S02]  /*7600*/  IMAD.MOV.U32 R8, RZ, RZ, 0x192 ;  /* 0x00000192ff087424 */ /* 0x000fe400078e00ff */
[----:B------:R-:W-:Y:S01]  /*7610*/  IMAD.MOV.U32 R13, RZ, RZ, RZ ;  /* 0x000000ffff0d7224 */ /* 0x000fe200078e00ff */
[----:B------:R-:W5:Y:S01]  /*7620*/  LDCU.64 UR6, c[0x4][0x78] ;  /* 0x01000f00ff0677ac */ /* 0x000f620008000a00 */
[----:B------:R-:W1:Y:S01]  /*7630*/  LDC.64 R2, c[0x4][R3] ;  /* 0x0100000003027b82 */ /* 0x000e620000000a00 */
[----:B------:R-:W3:Y:S01]  /*7640*/  LDCU.64 UR4, c[0x4][0x10] ;  /* 0x01000200ff0477ac */ /* 0x000ee20008000a00 */
[----:B--2---:R-:W-:Y:S01]  /*7650*/  MOV R5, UR9 ;  /* 0x0000000900057c02 */ /* 0x004fe20008000f00 */
[----:B------:R-:W-:Y:S01]  /*7660*/  IMAD.U32 R4, RZ, RZ, UR8 ;  /* 0x00000008ff047e24 */ /* 0x000fe2000f8e00ff */
[----:B-----5:R-:W-:Y:S01]  /*7670*/  MOV R7, UR7 ;  /* 0x0000000700077c02 */ /* 0x020fe20008000f00 */
[----:B------:R-:W-:Y:S01]  /*7680*/  IMAD.U32 R6, RZ, RZ, UR6 ;  /* 0x00000006ff067e24 */ /* 0x000fe2000f8e00ff */
[----:B---3--:R-:W-:Y:S01]  /*7690*/  MOV R11, UR5 ;  /* 0x00000005000b7c02 */ /* 0x008fe20008000f00 */
[----:B------:R-:W-:Y:S02]  /*76a0*/  IMAD.U32 R10, RZ, RZ, UR4 ;  /* 0x00000004ff0a7e24 */ /* 0x000fe4000f8e00ff */
[----:B------:R-:W-:Y:S07]  /*76b0*/  LEPC R20, `(.L_x_110) ;  /* 0x000000001014794e */ /* 0x000fee0000000000 */
[----:B-1--4-:R-:W-:Y:S05]  /*76c0*/  CALL.ABS.NOINC R2 ;  /* 0x0000000002007343 */ /* 0x012fea0003c00000 */
.L_x_110:
[----:B------:R-:W-:Y:S01]  /*76d0*/  ISETP.NE.AND P0, PT, R158, RZ, PT ;  /* 0x000000ff9e00720c */ /* 0x000fe20003f05270 */
[----:B------:R-:W-:Y:S05]  /*76e0*/  WARPSYNC.ALL ;  /* 0x0000000000007948 */ /* 0x000fea0003800000 */
[----:B---3--:R-:W-:Y:S01]  /*76f0*/  IMAD.U32 R131, R94, 0x10000, RZ ;  /* 0x000100005e837824 */ /* 0x008fe200078e00ff */
[----:B------:R-:W-:Y:S01]  /*7700*/  R2UR UR4, R71 ;  /* 0x00000000470472ca */ /* 0x000fe200000e0000 */
[----:B----4-:R-:W-:Y:S01]  /*7710*/  IMAD.U32 R125, R80, 0x10000, RZ ;  /* 0x00010000507d7824 */ /* 0x010fe200078e00ff */
[C---:B------:R-:W-:Y:S01]  /*7720*/  SHF.L.U32 R135, R92.reuse, 0x10, RZ ;  /* 0x000000105c877819 */ /* 0x040fe200000006ff */
[----:B-1----:R-:W-:Y:S01]  /*7730*/  IMAD.U32 R110, R85, 0x10000, RZ ;  /* 0x00010000556e7824 */ /* 0x002fe200078e00ff */
[----:B------:R-:W-:Y:S01]  /*7740*/  PRMT R3, R92, 0x8880, RZ ;  /* 0x000088805c037816 */ /* 0x000fe200000000ff */
[----:B------:R-:W-:Y:S01]  /*7750*/  IMAD.SHL.U32 R118, R82, 0x100, RZ ;  /* 0x0000010052767824 */ /* 0x000fe200078e00ff */
[----:B------:R-:W-:Y:S01]  /*7760*/  SHF.L.U32 R73, R92, 0x8, RZ ;  /* 0x000000085c497819 */ /* 0x000fe200000006ff */
[----:B------:R-:W-:Y:S01]  /*7770*/  IMAD.SHL.U32 R103, R87, 0x100, RZ ;  /* 0x0000010057677824 */ /* 0x000fe200078e00ff */
[----:B------:R-:W-:Y:S01]  /*7780*/  SHF.R.S32.HI R0, RZ, 0x18, R135 ;  /* 0x00000018ff007819 */ /* 0x000fe20000011487 */
[----:B------:R-:W-:Y:S01]  /*7790*/  BSSY.RECONVERGENT B0, `(.L_x_111) ;  /* 0x0000124000007945 */ /* 0x000fe20003800200 */
[----:B------:R-:W-:Y:S02]  /*77a0*/  SHF.R.S32.HI R73, RZ, 0x18, R73 ;  /* 0x00000018ff497819 */ /* 0x000fe40000011449 */
[----:B------:R-:W-:Y:S01]  /*77b0*/  R2UR UR5, R78 ;  /* 0x000000004e0572ca */ /* 0x000fe200000e0000 */
[----:B------:R-:W1:Y:S01]  /*77c0*/  LDTM.x64 R4, tmem[UR4+0x40] ;  /* 0x00004004000479ee */ /* 0x000e620008340000 */
[----:B------:R-:W-:Y:S01]  /*77d0*/  NOP ;  /* 0x0000000000007918 */ /* 0x000fe20000000000 */
[----:B------:R-:W-:Y:S02]  /*77e0*/  SHF.R.S32.HI R74, RZ, 0x18, R92 ;  /* 0x00000018ff4a7819 */ /* 0x000fe4000001145c */
[C---:B------:R-:W-:Y:S02]  /*77f0*/  SHF.L.U32 R2, R93.reuse, 0x10, RZ ;  /* 0x000000105d027819 */ /* 0x040fe400000006ff */
[----:B------:R-:W-:Y:S02]  /*7800*/  PRMT R134, R93, 0x8880, RZ ;  /* 0x000088805d867816 */ /* 0x000fe400000000ff */
[----:B------:R-:W-:Y:S02]  /*7810*/  PRMT R132, R94, 0x8880, RZ ;  /* 0x000088805e847816 */ /* 0x000fe400000000ff */
[----:B------:R-:W-:Y:S02]  /*7820*/  SHF.R.S32.HI R75, RZ, 0x18, R93 ;  /* 0x00000018ff4b7819 */ /* 0x000fe4000001145d */
[----:B------:R-:W-:Y:S01]  /*7830*/  UIADD3 UR4, UPT, UPT, UR5, 0xd0, URZ ;  /* 0x000000d005047890 */ /* 0x000fe2000fffe0ff */
[C---:B------:R-:W-:Y:S02]  /*7840*/  PRMT R129, R95.reuse, 0x8880, RZ ;  /* 0x000088805f817816 */ /* 0x040fe400000000ff */
[----:B------:R-:W-:Y:S01]  /*7850*/  SHF.R.S32.HI R76, RZ, 0x18, R94 ;  /* 0x00000018ff4c7819 */ /* 0x000fe2000001145e */
[----:B------:R-:W-:Y:S01]  /*7860*/  UPRMT UR4, UR45, 0x654, UR4 ;  /* 0x000006542d047896 */ /* 0x000fe20008000004 */
[----:B------:R-:W-:Y:S02]  /*7870*/  SHF.L.U32 R128, R95, 0x10, RZ ;  /* 0x000000105f807819 */ /* 0x000fe400000006ff */
[----:B------:R-:W-:Y:S02]  /*7880*/  PRMT R126, R80, 0x8880, RZ ;  /* 0x00008880507e7816 */ /* 0x000fe400000000ff */
[----:B------:R-:W-:Y:S02]  /*7890*/  SHF.R.S32.HI R77, RZ, 0x18, R95 ;  /* 0x00000018ff4d7819 */ /* 0x000fe4000001145f */
[C---:B------:R-:W-:Y:S01]  /*78a0*/  PRMT R123, R81.reuse, 0x8880, RZ ;  /* 0x00008880517b7816 */ /* 0x040fe200000000ff */
[C---:B-1----:R-:W-:Y:S01]  /*78b0*/  IMAD R4, R70.reuse, R4, RZ ;  /* 0x0000000446047224 */ /* 0x042fe200078e02ff */
[----:B------:R-:W-:Y:S01]  /*78c0*/  SYNCS.ARRIVE.TRANS64.RED.A1T0 RZ, [UR4], RZ ;  /* 0x000000ffffff79a7 */ /* 0x000fe20008100404 */
[C---:B------:R-:W-:Y:S01]  /*78d0*/  IMAD R5, R70.reuse, R5, RZ ;  /* 0x0000000546057224 */ /* 0x040fe200078e02ff */
[----:B------:R-:W-:Y:S01]  /*78e0*/  SHF.R.S32.HI R78, RZ, 0x18, R80 ;  /* 0x00000018ff4e7819 */ /* 0x000fe20000011450 */
[----:B------:R-:W-:Y:S01]  /*78f0*/  IMAD R6, R70, R6, RZ ;  /* 0x0000000646067224 */ /* 0x000fe200078e02ff */
[----:B------:R-:W-:Y:S01]  /*7900*/  SHF.L.U32 R122, R81, 0x10, RZ ;  /* 0x00000010517a7819 */ /* 0x000fe200000006ff */
[-C--:B------:R-:W-:Y:S01]  /*7910*/  IMAD R4, R3, R72.reuse, R4 ;  /* 0x0000004803047224 */ /* 0x080fe200078e0204 */
[----:B------:R-:W-:Y:S01]  /*7920*/  PRMT R120, R82, 0x8880, RZ ;  /* 0x0000888052787816 */ /* 0x000fe200000000ff */
[----:B------:R-:W-:Y:S01]  /*7930*/  IMAD R7, R70, R7, RZ ;  /* 0x0000000746077224 */ /* 0x000fe200078e02ff */
[----:B------:R-:W-:Y:S01]  /*7940*/  SHF.R.S32.HI R79, RZ, 0x18, R81 ;  /* 0x00000018ff4f7819 */ /* 0x000fe20000011451 */
[-C--:B------:R-:W-:Y:S01]  /*7950*/  IMAD R5, R0, R72.reuse, R5 ;  /* 0x0000004800057224 */ /* 0x080fe200078e0205 */
[----:B------:R-:W-:Y:S01]  /*7960*/  SHF.L.U32 R119, R82, 0x10, RZ ;  /* 0x0000001052777819 */ /* 0x000fe200000006ff */
[----:B------:R-:W-:Y:S01]  /*7970*/  IMAD R6, R73, R72, R6 ;  /* 0x0000004849067224 */ /* 0x000fe200078e0206 */
[----:B------:R-:W-:Y:S01]  /*7980*/  MOV R73, R134 ;  /* 0x0000008600497202 */ /* 0x000fe20000000f00 */
[----:B------:R-:W-:Y:S01]  /*7990*/  IMAD R7, R74, R72, R7 ;  /* 0x000000484a077224 */ /* 0x000fe200078e0207 */
[----:B------:R-:W-:Y:S01]  /*79a0*/  SHF.R.S32.HI R74, RZ, 0x18, R2 ;  /* 0x00000018ff4a7819 */ /* 0x000fe20000011402 */
[C---:B------:R-:W-:Y:S01]  /*79b0*/  IMAD R2, R70.reuse, R17, RZ ;  /* 0x0000001146027224 */ /* 0x040fe200078e02ff */
[----:B------:R-:W-:Y:S01]  /*79c0*/  PRMT R117, R83, 0x8880, RZ ;  /* 0x0000888053757816 */ /* 0x000fe200000000ff */
[C---:B------:R-:W-:Y:S01]  /*79d0*/  IMAD R17, R70.reuse, R21, RZ ;  /* 0x0000001546117224 */ /* 0x040fe200078e02ff */
[----:B------:R-:W-:Y:S01]  /*79e0*/  I2IP.S8.S32.SAT R140, R7, R6, RZ ;  /* 0x00000006078c7239 */ /* 0x000fe200000014ff */
[C---:B------:R-:W-:Y:S01]  /*79f0*/  IMAD R21, R70.reuse, R25, RZ ;  /* 0x0000001946157224 */ /* 0x040fe200078e02ff */
[----:B------:R-:W-:Y:S01]  /*7a00*/  SHF.R.S32.HI R6, RZ, 0x18, R131 ;  /* 0x00000018ff067819 */ /* 0x000fe20000011483 */
[C---:B------:R-:W-:Y:S01]  /*7a10*/  IMAD R25, R70.reuse, R29, RZ ;  /* 0x0000001d46197224 */ /* 0x040fe200078e02ff */
[----:B------:R-:W-:Y:S01]  /*7a20*/  I2IP.S8.S32.SAT R140, R5, R4, R140 ;  /* 0x00000004058c7239 */ /* 0x000fe2000000148c */
[C---:B------:R-:W-:Y:S01]  /*7a30*/  IMAD R29, R70.reuse, R33, RZ ;  /* 0x00000021461d7224 */ /* 0x040fe200078e02ff */
[----:B------:R-:W-:Y:S01]  /*7a40*/  SHF.R.S32.HI R5, RZ, 0x18, R128 ;  /* 0x00000018ff057819 */ /* 0x000fe20000011480 */
[C---:B------:R-:W-:Y:S01]  /*7a50*/  IMAD R8, R70.reuse, R8, RZ ;  /* 0x0000000846087224 */ /* 0x040fe200078e02ff */
[----:B------:R-:W-:Y:S01]  /*7a60*/  SHF.L.U32 R116, R83, 0x10, RZ ;  /* 0x0000001053747819 */ /* 0x000fe200000006ff */
[----:B------:R-:W-:Y:S01]  /*7a70*/  IMAD R33, R70, R37, RZ ;  /* 0x0000002546217224 */ /* 0x000fe200078e02ff */
[----:B------:R-:W-:Y:S01]  /*7a80*/  PRMT R114, R84, 0x8880, RZ ;  /* 0x0000888054727816 */ /* 0x000fe200000000ff */
[----:B------:R-:W-:Y:S01]  /*7a90*/  IMAD R37, R70, R41, RZ ;  /* 0x0000002946257224 */ /* 0x000fe200078e02ff */
[----:B------:R-:W-:Y:S01]  /*7aa0*/  SHF.L.U32 R113, R84, 0x10, RZ ;  /* 0x0000001054717819 */ /* 0x000fe200000006ff */
[C---:B------:R-:W-:Y:S01]  /*7ab0*/  IMAD R9, R70.reuse, R9, RZ ;  /* 0x0000000946097224 */ /* 0x040fe200078e02ff */
[C---:B------:R-:W-:Y:S01]  /*7ac0*/  PRMT R111, R85.reuse, 0x8880, RZ ;  /* 0x00008880556f7816 */ /* 0x040fe200000000ff */
[C---:B------:R-:W-:Y:S01]  /*7ad0*/  IMAD R41, R70.reuse, R45, RZ ;  /* 0x0000002d46297224 */ /* 0x040fe200078e02ff */
[----:B------:R-:W-:Y:S01]  /*7ae0*/  SHF.L.U32 R109, R85, 0x8, RZ ;  /* 0x00000008556d7819 */ /* 0x000fe200000006ff */
[----:B------:R-:W-:Y:S01]  /*7af0*/  IMAD R45, R70, R49, RZ ;  /* 0x00000031462d7224 */ /* 0x000fe200078e02ff */
[----:B------:R-:W-:Y:S01]  /*7b00*/  PRMT R108, R86, 0x8880, RZ ;  /* 0x00008880566c7816 */ /* 0x000fe200000000ff */
[----:B------:R-:W-:Y:S01]  /*7b10*/  IMAD R10, R70, R10, RZ ;  /* 0x0000000a460a7224 */ /* 0x000fe200078e02ff */
[----:B------:R-:W-:Y:S01]  /*7b20*/  SHF.L.U32 R107, R86, 0x10, RZ ;  /* 0x00000010566b7819 */ /* 0x000fe200000006ff */
[C---:B------:R-:W-:Y:S01]  /*7b30*/  IMAD R49, R70.reuse, R53, RZ ;  /* 0x0000003546317224 */ /* 0x040fe200078e02ff */
[----:B------:R-:W-:Y:S01]  /*7b40*/  PRMT R105, R87, 0x8880, RZ ;  /* 0x0000888057697816 */ /* 0x000fe200000000ff */
[-C--:B------:R-:W-:Y:S01]  /*7b50*/  IMAD R8, R73, R72.reuse, R8 ;  /* 0x0000004849087224 */ /* 0x080fe200078e0208 */
[----:B------:R-:W-:Y:S01]  /*7b60*/  SHF.L.U32 R104, R87, 0x10, RZ ;  /* 0x0000001057687819 */ /* 0x000fe200000006ff */
[----:B------:R-:W-:Y:S01]  /*7b70*/  IMAD R53, R70, R57, RZ ;  /* 0x0000003946357224 */ /* 0x000fe200078e02ff */
[----:B------:R-:W-:Y:S01]  /*7b80*/  PRMT R102, R88, 0x8880, RZ ;  /* 0x0000888058667816 */ /* 0x000fe200000000ff */
[----:B------:R-:W-:Y:S01]  /*7b90*/  IMAD R11, R70, R11, RZ ;  /* 0x0000000b460b7224 */ /* 0x000fe200078e02ff */
[----:B------:R-:W-:Y:S01]  /*7ba0*/  SHF.L.U32 R101, R88, 0x10, RZ ;  /* 0x0000001058657819 */ /* 0x000fe200000006ff */
[----:B------:R-:W-:Y:S01]  /*7bb0*/  IMAD R57, R70, R61, RZ ;  /* 0x0000003d46397224 */ /* 0x000fe200078e02ff */
[C---:B------:R-:W-:Y:S01]  /*7bc0*/  PRMT R99, R89.reuse, 0x8880, RZ ;  /* 0x0000888059637816 */ /* 0x040fe200000000ff */
[----:B------:R-:W-:Y:S01]  /*7bd0*/  IMAD R9, R74, R72, R9 ;  /* 0x000000484a097224 */ /* 0x000fe200078e0209 */
[----:B------:R-:W-:Y:S01]  /*7be0*/  SHF.L.U32 R98, R89, 0x10, RZ ;  /* 0x0000001059627819 */ /* 0x000fe200000006ff */
[----:B------:R-:W-:Y:S01]  /*7bf0*/  IMAD R61, R70, R65, RZ ;  /* 0x00000041463d7224 */ /* 0x000fe200078e02ff */
[----:B------:R-:W-:Y:S01]  /*7c00*/  PRMT R96, R90, 0x8880, RZ ;  /* 0x000088805a607816 */ /* 0x000fe200000000ff */
[C---:B------:R-:W-:Y:S01]  /*7c10*/  IMAD R12, R70.reuse, R12, RZ ;  /* 0x0000000c460c7224 */ /* 0x040fe200078e02ff */
[----:B------:R-:W-:Y:S01]  /*7c20*/  SHF.L.U32 R92, R91, 0x10, RZ ;  /* 0x000000105b5c7819 */ /* 0x000fe200000006ff */
[----:B------:R-:W-:Y:S01]  /*7c30*/  IMAD.MOV.U32 R65, RZ, RZ, R132 ;  /* 0x000000ffff417224 */ /* 0x000fe200078e0084 */
[----:B------:R-:W-:Y:S01]  /*7c40*/  SHF.L.U32 R133, R93, 0x8, RZ ;  /* 0x000000085d857819 */ /* 0x000fe200000006ff */
[C---:B------:R-:W-:Y:S01]  /*7c50*/  IMAD R13, R70.reuse, R13, RZ ;  /* 0x0000000d460d7224 */ /* 0x040fe200078e02ff */
[----:B------:R-:W-:Y:S01]  /*7c60*/  PRMT R93, R91, 0x8880, RZ ;  /* 0x000088805b5d7816 */ /* 0x000fe200000000ff */
[C---:B------:R-:W-:Y:S01]  /*7c70*/  IMAD R14, R70.reuse, R14, RZ ;  /* 0x0000000e460e7224 */ /* 0x040fe200078e02ff */
[----:B------:R-:W-:Y:S01]  /*7c80*/  SHF.R.S32.HI R7, RZ, 0x18, R133 ;  /* 0x00000018ff077819 */ /* 0x000fe20000011485 */
[----:B------:R-:W-:Y:S01]  /*7c90*/  IMAD R15, R70, R15, RZ ;  /* 0x0000000f460f7224 */ /* 0x000fe200078e02ff */
[----:B------:R-:W-:Y:S01]  /*7ca0*/  SHF.L.U32 R130, R94, 0x8, RZ ;  /* 0x000000085e827819 */ /* 0x000fe200000006ff */
[----:B------:R-:W-:Y:S01]  /*7cb0*/  IMAD R0, R70, R16, RZ ;  /* 0x0000001046007224 */ /* 0x000fe200078e02ff */
[----:B------:R-:W-:Y:S01]  /*7cc0*/  SHF.L.U32 R127, R95, 0x8, RZ ;  /* 0x000000085f7f7819 */ /* 0x000fe200000006ff */
[-C--:B------:R-:W-:Y:S01]  /*7cd0*/  IMAD R10, R7, R72.reuse, R10 ;  /* 0x00000048070a7224 */ /* 0x080fe200078e020a */
[----:B------:R-:W-:Y:S01]  /*7ce0*/  MOV R7, R129 ;  /* 0x0000008100077202 */ /* 0x000fe20000000f00 */
[-C--:B------:R-:W-:Y:S01]  /*7cf0*/  IMAD R11, R75, R72.reuse, R11 ;  /* 0x000000484b0b7224 */ /* 0x080fe200078e020b */
[----:B------:R-:W-:Y:S01]  /*7d00*/  SHF.R.S32.HI R73, RZ, 0x18, R130 ;  /* 0x00000018ff497819 */ /* 0x000fe20000011482 */
[-C--:B------:R-:W-:Y:S01]  /*7d10*/  IMAD R12, R65, R72.reuse, R12 ;  /* 0x00000048410c7224 */ /* 0x080fe200078e020c */
[----:B------:R-:W-:Y:S01]  /*7d20*/  SHF.R.S32.HI R4, RZ, 0x18, R127 ;  /* 0x00000018ff047819 */ /* 0x000fe2000001147f */
[----:B------:R-:W-:Y:S01]  /*7d30*/  IMAD R13, R6, R72, R13 ;  /* 0x00000048060d7224 */ /* 0x000fe200078e020d */
[----:B------:R-:W-:Y:S01]  /*7d40*/  I2IP.S8.S32.SAT R10, R11, R10, RZ ;  /* 0x0000000a0b0a7239 */ /* 0x000fe200000014ff */
[-C--:B------:R-:W-:Y:S01]  /*7d50*/  IMAD R14, R73, R72.reuse, R14 ;  /* 0x00000048490e7224 */ /* 0x080fe200078e020e */
[----:B------:R-:W-:Y:S01]  /*7d60*/  SHF.R.S32.HI R6, RZ, 0x18, R125 ;  /* 0x00000018ff067819 */ /* 0x000fe2000001147d */
[----:B------:R-:W-:Y:S01]  /*7d70*/  IMAD R15, R76, R72, R15 ;  /* 0x000000484c0f7224 */ /* 0x000fe200078e020f */
[----:B------:R-:W-:Y:S01]  /*7d80*/  I2IP.S8.S32.SAT R141, R9, R8, R10 ;  /* 0x00000008098d7239 */ /* 0x000fe2000000140a */
[----:B------:R-:W-:Y:S01]  /*7d90*/  IMAD R3, R70, R18, RZ ;  /* 0x0000001246037224 */ /* 0x000fe200078e02ff */
[----:B------:R-:W-:Y:S01]  /*7da0*/  SHF.L.U32 R124, R80, 0x8, RZ ;  /* 0x00000008507c7819 */ /* 0x000fe200000006ff */
[----:B------:R-:W-:Y:S01]  /*7db0*/  IMAD R0, R7, R72, R0 ;  /* 0x0000004807007224 */ /* 0x000fe200078e0200 */
[----:B------:R-:W-:Y:S01]  /*7dc0*/  I2IP.S8.S32.SAT R14, R15, R14, RZ ;  /* 0x0000000e0f0e7239 */ /* 0x000fe200000014ff */
[----:B------:R-:W-:Y:S01]  /*7dd0*/  IMAD R19, R70, R19, RZ ;  /* 0x0000001346137224 */ /* 0x000fe200078e02ff */
[----:B------:R-:W-:Y:S01]  /*7de0*/  SHF.R.S32.HI R7, RZ, 0x18, R124 ;  /* 0x00000018ff077819 */ /* 0x000fe2000001147c */
[----:B------:R-:W-:Y:S01]  /*7df0*/  IMAD R2, R5, R72, R2 ;  /* 0x0000004805027224 */ /* 0x000fe200078e0202 */
[----:B------:R-:W-:Y:S01]  /*7e00*/  I2IP.S8.S32.SAT R142, R13, R12, R14 ;  /* 0x0000000c0d8e7239 */ /* 0x000fe2000000140e */
[----:B------:R-:W-:Y:S01]  /*7e10*/  IMAD R3, R4, R72, R3 ;  /* 0x0000004804037224 */ /* 0x000fe200078e0203 */
[----:B------:R-:W-:Y:S01]  /*7e20*/  MOV R5, R126 ;  /* 0x0000007e00057202 */ /* 0x000fe20000000f00 */
[C---:B------:R-:W-:Y:S01]  /*7e30*/  IMAD R16, R70.reuse, R20, RZ ;  /* 0x0000001446107224 */ /* 0x040fe200078e02ff */
[----:B------:R-:W-:Y:S01]  /*7e40*/  SHF.R.S32.HI R4, RZ, 0x18, R122 ;  /* 0x00000018ff047819 */ /* 0x000fe2000001147a */
[----:B------:R-:W-:Y:S01]  /*7e50*/  IMAD R19, R77, R72, R19 ;  /* 0x000000484d137224 */ /* 0x000fe200078e0213 */
[----:B------:R-:W-:Y:S01]  /*7e60*/  SHF.R.S32.HI R80, RZ, 0x18, R82 ;  /* 0x00000018ff507819 */ /* 0x000fe20000011452 */
[C---:B------:R-:W-:Y:S01]  /*7e70*/  IMAD R18, R70.reuse, R22, RZ ;  /* 0x0000001646127224 */ /* 0x040fe200078e02ff */
[----:B------:R-:W-:Y:S01]  /*7e80*/  SHF.R.S32.HI R82, RZ, 0x18, R84 ;  /* 0x00000018ff527819 */ /* 0x000fe20000011454 */
[-C--:B------:R-:W-:Y:S01]  /*7e90*/  IMAD R16, R5, R72.reuse, R16 ;  /* 0x0000004805107224 */ /* 0x080fe200078e0210 */
[----:B------:R-:W-:Y:S01]  /*7ea0*/  I2IP.S8.S32.SAT R19, R19, R3, RZ ;  /* 0x0000000313137239 */ /* 0x000fe200000014ff */
[----:B------:R-:W-:Y:S01]  /*7eb0*/  IMAD R23, R70, R23, RZ ;  /* 0x0000001746177224 */ /* 0x000fe200078e02ff */
[----:B------:R-:W-:Y:S01]  /*7ec0*/  MOV R3, R123 ;  /* 0x0000007b00037202 */ /* 0x000fe20000000f00 */
[----:B------:R-:W-:Y:S01]  /*7ed0*/  IMAD R17, R6, R72, R17 ;  /* 0x0000004806117224 */ /* 0x000fe200078e0211 */
[----:B------:R-:W-:Y:S01]  /*7ee0*/  I2IP.S8.S32.SAT R143, R2, R0, R19 ;  /* 0x00000000028f7239 */ /* 0x000fe20000001413 */
[----:B------:R-:W-:Y:S01]  /*7ef0*/  IMAD R20, R70, R24, RZ ;  /* 0x0000001846147224 */ /* 0x000fe200078e02ff */
[----:B------:R-:W-:Y:S01]  /*7f00*/  MOV R5, R120 ;  /* 0x0000007800057202 */ /* 0x000fe20000000f00 */
[-C--:B------:R-:W-:Y:S01]  /*7f10*/  IMAD R18, R7, R72.reuse, R18 ;  /* 0x0000004807127224 */ /* 0x080fe200078e0212 */
[----:B------:R-:W-:Y:S01]  /*7f20*/  SHF.L.U32 R121, R81, 0x8, RZ ;  /* 0x0000000851797819 */ /* 0x000fe200000006ff */
[-C--:B------:R-:W-:Y:S01]  /*7f30*/  IMAD R23, R78, R72.reuse, R23 ;  /* 0x000000484e177224 */ /* 0x080fe200078e0217 */
[----:B------:R1:W-:Y:S01]  /*7f40*/  STS.128 [R144+UR44+0x6200], R140 ;  /* 0x0062008c90007988 */ /* 0x0003e20008000c2c */
[----:B------:R-:W-:Y:S01]  /*7f50*/  IMAD R20, R3, R72, R20 ;  /* 0x0000004803147224 */ /* 0x000fe200078e0214 */
[----:B------:R-:W-:Y:S01]  /*7f60*/  SHF.R.S32.HI R3, RZ, 0x18, R121 ;  /* 0x00000018ff037819 */ /* 0x000fe20000011479 */
[C---:B------:R-:W-:Y:S01]  /*7f70*/  IMAD R22, R70.reuse, R26, RZ ;  /* 0x0000001a46167224 */ /* 0x040fe200078e02ff */
[----:B------:R-:W-:Y:S01]  /*7f80*/  I2IP.S8.S32.SAT R18, R23, R18, RZ ;  /* 0x0000001217127239 */ /* 0x000fe200000014ff */
[----:B------:R-:W-:Y:S01]  /*7f90*/  IMAD R27, R70, R27, RZ ;  /* 0x0000001b461b7224 */ /* 0x000fe200078e02ff */
[----:B------:R-:W-:Y:S01]  /*7fa0*/  SHF.R.S32.HI R0, RZ, 0x18, R119 ;  /* 0x00000018ff007819 */ /* 0x000fe20000011477 */
[----:B------:R-:W-:Y:S01]  /*7fb0*/  IMAD R21, R4, R72, R21 ;  /* 0x0000004804157224 */ /* 0x000fe200078e0215 */
[----:B------:R-:W-:Y:S01]  /*7fc0*/  I2IP.S8.S32.SAT R16, R17, R16, R18 ;  /* 0x0000001011107239 */ /* 0x000fe20000001412 */
[C---:B------:R-:W-:Y:S01]  /*7fd0*/  IMAD R24, R70.reuse, R28, RZ ;  /* 0x0000001c46187224 */ /* 0x040fe200078e02ff */
[----:B------:R-:W-:Y:S01]  /*7fe0*/  SHF.R.S32.HI R7, RZ, 0x18, R118 ;  /* 0x00000018ff077819 */ /* 0x000fe20000011476 */
[-C--:B------:R-:W-:Y:S01]  /*7ff0*/  IMAD R22, R3, R72.reuse, R22 ;  /* 0x0000004803167224 */ /* 0x080fe200078e0216 */
[----:B------:R-:W-:Y:S01]  /*8000*/  SHF.R.S32.HI R81, RZ, 0x18, R83 ;  /* 0x00000018ff517819 */ /* 0x000fe20000011453 */
[----:B------:R-:W-:Y:S01]  /*8010*/  IMAD R27, R79, R72, R27 ;  /* 0x000000484f1b7224 */ /* 0x000fe200078e021b */
[----:B------:R-:W-:Y:S01]  /*8020*/  SHF.L.U32 R115, R83, 0x8, RZ ;  /* 0x0000000853737819 */ /* 0x000fe200000006ff */
[C---:B------:R-:W-:Y:S01]  /*8030*/  IMAD R26, R70.reuse, R30, RZ ;  /* 0x0000001e461a7224 */ /* 0x040fe200078e02ff */
[----:B------:R-:W-:Y:S01]  /*8040*/  SHF.R.S32.HI R83, RZ, 0x18, R85 ;  /* 0x00000018ff537819 */ /* 0x000fe20000011455 */
[----:B------:R-:W-:Y:S01]  /*8050*/  IMAD R24, R5, R72, R24 ;  /* 0x0000004805187224 */ /* 0x000fe200078e0218 */
[----:B------:R-:W-:Y:S01]  /*8060*/  I2IP.S8.S32.SAT R17, R27, R22, RZ ;  /* 0x000000161b117239 */ /* 0x000fe200000014ff */
[----:B------:R-:W-:Y:S01]  /*8070*/  IMAD R31, R70, R31, RZ ;  /* 0x0000001f461f7224 */ /* 0x000fe200078e02ff */
[----:B------:R-:W-:Y:S01]  /*8080*/  SHF.R.S32.HI R85, RZ, 0x18, R87 ;  /* 0x00000018ff557819 */ /* 0x000fe20000011457 */
[----:B------:R-:W-:Y:S01]  /*8090*/  IMAD R25, R0, R72, R25 ;  /* 0x0000004800197224 */ /* 0x000fe200078e0219 */
[----:B------:R-:W-:Y:S01]  /*80a0*/  I2IP.S8.S32.SAT R17, R21, R20, R17 ;  /* 0x0000001415117239 */ /* 0x000fe20000001411 */
[----:B------:R-:W-:Y:S01]  /*80b0*/  IMAD R28, R70, R32, RZ ;  /* 0x00000020461c7224 */ /* 0x000fe200078e02ff */
[----:B------:R-:W-:Y:S01]  /*80c0*/  SHF.R.S32.HI R0, RZ, 0x18, R116 ;  /* 0x00000018ff007819 */ /* 0x000fe20000011474 */
[-C--:B------:R-:W-:Y:S01]  /*80d0*/  IMAD R26, R7, R72.reuse, R26 ;  /* 0x00000048071a7224 */ /* 0x080fe200078e021a */
[----:B------:R-:W-:Y:S01]  /*80e0*/  SHF.R.S32.HI R5, RZ, 0x18, R115 ;  /* 0x00000018ff057819 */ /* 0x000fe20000011473 */
[----:B------:R-:W-:Y:S01]  /*80f0*/  IMAD.MOV.U32 R3, RZ, RZ, R117 ;  /* 0x000000ffff037224 */ /* 0x000fe200078e0075 */
[----:B------:R-:W-:Y:S01]  /*8100*/  SHF.R.S32.HI R7, RZ, 0x18, R109 ;  /* 0x00000018ff077819 */ /* 0x000fe2000001146d */
[----:B------:R-:W-:Y:S01]  /*8110*/  IMAD R31, R80, R72, R31 ;  /* 0x00000048501f7224 */ /* 0x000fe200078e021f */
[----:B------:R-:W-:Y:S01]  /*8120*/  SHF.R.S32.HI R87, RZ, 0x18, R89 ;  /* 0x00000018ff577819 */ /* 0x000fe20000011459 */
[----:B------:R-:W-:Y:S01]  /*8130*/  IMAD R30, R70, R34, RZ ;  /* 0x00000022461e7224 */ /* 0x000fe200078e02ff */
[----:B------:R-:W-:Y:S01]  /*8140*/  SHF.L.U32 R112, R84, 0x8, RZ ;  /* 0x0000000854707819 */ /* 0x000fe200000006ff */
[----:B------:R-:W-:Y:S01]  /*8150*/  IMAD R28, R3, R72, R28 ;  /* 0x00000048031c7224 */ /* 0x000fe200078e021c */
[----:B------:R-:W-:Y:S01]  /*8160*/  I2IP.S8.S32.SAT R18, R31, R26, RZ ;  /* 0x0000001a1f127239 */ /* 0x000fe200000014ff */
[----:B------:R-:W-:Y:S01]  /*8170*/  IMAD R35, R70, R35, RZ ;  /* 0x0000002346237224 */ /* 0x000fe200078e02ff */
[----:B------:R-:W-:Y:S01]  /*8180*/  MOV R3, R114 ;  /* 0x0000007200037202 */ /* 0x000fe20000000f00 */
[----:B------:R-:W-:Y:S01]  /*8190*/  IMAD R29, R0, R72, R29 ;  /* 0x00000048001d7224 */ /* 0x000fe200078e021d */
[----:B------:R-:W-:Y:S01]  /*81a0*/  I2IP.S8.S32.SAT R18, R25, R24, R18 ;  /* 0x0000001819127239 */ /* 0x000fe20000001412 */
[C---:B------:R-:W-:Y:S01]  /*81b0*/  IMAD R32, R70.reuse, R36, RZ ;  /* 0x0000002446207224 */ /* 0x040fe200078e02ff */
[----:B------:R-:W-:Y:S01]  /*81c0*/  SHF.R.S32.HI R0, RZ, 0x18, R113 ;  /* 0x00000018ff007819 */ /* 0x000fe20000011471 */
[-C--:B------:R-:W-:Y:S01]  /*81d0*/  IMAD R30, R5, R72.reuse, R30 ;  /* 0x00000048051e7224 */ /* 0x080fe200078e021e */
[----:B------:R-:W-:Y:S01]  /*81e0*/  MOV R5, R111 ;  /* 0x0000006f00057202 */ /* 0x000fe20000000f00 */
[-C--:B------:R-:W-:Y:S01]  /*81f0*/  IMAD R35, R81, R72.reuse, R35 ;  /* 0x0000004851237224 */ /* 0x080fe200078e0223 */
[----:B------:R-:W-:Y:S01]  /*8200*/  SHF.R.S32.HI R84, RZ, 0x18, R86 ;  /* 0x00000018ff547819 */ /* 0x000fe20000011456 */
[----:B------:R-:W-:Y:S01]  /*8210*/  IMAD R32, R3, R72, R32 ;  /* 0x0000004803207224 */ /* 0x000fe200078e0220 */
[----:B------:R-:W-:Y:S01]  /*8220*/  SHF.R.S32.HI R3, RZ, 0x18, R112 ;  /* 0x00000018ff037819 */ /* 0x000fe20000011470 */
[C---:B------:R-:W-:Y:S01]  /*8230*/  IMAD R34, R70.reuse, R38, RZ ;  /* 0x0000002646227224 */ /* 0x040fe200078e02ff */
[----:B------:R-:W-:Y:S01]  /*8240*/  I2IP.S8.S32.SAT R19, R35, R30, RZ ;  /* 0x0000001e23137239 */ /* 0x000fe200000014ff */
[----:B------:R-:W-:Y:S01]  /*8250*/  IMAD R39, R70, R39, RZ ;  /* 0x0000002746277224 */ /* 0x000fe200078e02ff */
[----:B------:R-:W-:Y:S01]  /*8260*/  SHF.L.U32 R106, R86, 0x8, RZ ;  /* 0x00000008566a7819 */ /* 0x000fe200000006ff */
[----:B------:R-:W-:Y:S01]  /*8270*/  IMAD R33, R0, R72, R33 ;  /* 0x0000004800217224 */ /* 0x000fe200078e0221 */
[----:B------:R-:W-:Y:S01]  /*8280*/  I2IP.S8.S32.SAT R19, R29, R28, R19 ;  /* 0x0000001c1d137239 */ /* 0x000fe20000001413 */
[----:B------:R-:W-:Y:S01]  /*8290*/  IMAD R36, R70, R40, RZ ;  /* 0x0000002846247224 */ /* 0x000fe200078e02ff */
[----:B------:R-:W-:Y:S01]  /*82a0*/  SHF.R.S32.HI R0, RZ, 0x18, R110 ;  /* 0x00000018ff007819 */ /* 0x000fe2000001146e */
[----:B------:R-:W-:Y:S01]  /*82b0*/  IMAD R34, R3, R72, R34 ;  /* 0x0000004803227224 */ /* 0x000fe200078e0222 */
[----:B------:R-:W-:Y:S01]  /*82c0*/  MOV R3, R108 ;  /* 0x0000006c00037202 */ /* 0x000fe20000000f00 */
[----:B------:R-:W-:Y:S01]  /*82d0*/  IMAD R39, R82, R72, R39 ;  /* 0x0000004852277224 */ /* 0x000fe200078e0227 */
[----:B------:R1:W-:Y:S01]  /*82e0*/  STS.128 [R161+0x6200], R16 ;  /* 0x00620010a1007388 */ /* 0x0003e20000000c00 */
[C---:B------:R-:W-:Y:S01]  /*82f0*/  IMAD R38, R70.reuse, R42, RZ ;  /* 0x0000002a46267224 */ /* 0x040fe200078e02ff */
[----:B------:R-:W-:Y:S01]  /*8300*/  SHF.R.S32.HI R86, RZ, 0x18, R88 ;  /* 0x00000018ff567819 */ /* 0x000fe20000011458 */
[----:B------:R-:W-:Y:S01]  /*8310*/  IMAD R36, R5, R72, R36 ;  /* 0x0000004805247224 */ /* 0x000fe200078e0224 */
[----:B------:R-:W-:Y:S01]  /*8320*/  I2IP.S8.S32.SAT R34, R39, R34, RZ ;  /* 0x0000002227227239 */ /* 0x000fe200000014ff */
[----:B------:R-:W-:Y:S01]  /*8330*/  IMAD R43, R70, R43, RZ ;  /* 0x0000002b462b7224 */ /* 0x000fe200078e02ff */
[----:B------:R-:W-:Y:S01]  /*8340*/  MOV R5, R105 ;  /* 0x0000006900057202 */ /* 0x000fe20000000f00 */
[----:B------:R-:W-:Y:S01]  /*8350*/  IMAD R37, R0, R72, R37 ;  /* 0x0000004800257224 */ /* 0x000fe200078e0225 */
[----:B------:R-:W-:Y:S01]  /*8360*/  I2IP.S8.S32.SAT R32, R33, R32, R34 ;  /* 0x0000002021207239 */ /* 0x000fe20000001422 */
[----:B------:R-:W-:Y:S01]  /*8370*/  IMAD R40, R70, R44, RZ ;  /* 0x0000002c46287224 */ /* 0x000fe200078e02ff */
[----:B------:R-:W-:Y:S01]  /*8380*/  SHF.R.S32.HI R0, RZ, 0x18, R107 ;  /* 0x00000018ff007819 */ /* 0x000fe2000001146b */
[-C--:B------:R-:W-:Y:S01]  /*8390*/  IMAD R38, R7, R72.reuse, R38 ;  /* 0x0000004807267224 */ /* 0x080fe200078e0226 */
[----:B------:R-:W-:Y:S01]  /*83a0*/  SHF.R.S32.HI R7, RZ, 0x18, R103 ;  /* 0x00000018ff077819 */ /* 0x000fe20000011467 */
[-C--:B------:R-:W-:Y:S01]  /*83b0*/  IMAD R43, R83, R72.reuse, R43 ;  /* 0x00000048532b7224 */ /* 0x080fe200078e022b */
[----:B------:R-:W-:Y:S01]  /*83c0*/  SHF.L.U32 R100, R88, 0x8, RZ ;  /* 0x0000000858647819 */ /* 0x000fe200000006ff */
        /* <DEDUP_REMOVED lines=11> */
[----:B------:R-:W-:Y:S01]  /*8480*/  SHF.L.U32 R97, R89, 0x8, RZ ;  /* 0x0000000859617819 */ /* 0x000fe200000006ff */
        /* <DEDUP_REMOVED lines=13> */
[----:B------:R-:W-:Y:S01]  /*8560*/  IADD3 R68, PT, PT, R68, 0x1, RZ ;  /* 0x0000000144447810 */ /* 0x000fe20007ffe0ff */
[----:B------:R-:W-:Y:S02]  /*8570*/  IMAD.MOV.U32 R3, RZ, RZ, R102 ;  /* 0x000000ffff037224 */ /* 0x000fe400078e0066 */
[-C--:B------:R-:W-:Y:S02]  /*8580*/  IMAD R51, R85, R72.reuse, R51 ;  /* 0x0000004855337224 */ /* 0x080fe400078e0233 */
[----:B------:R-:W-:Y:S01]  /*8590*/  IMAD R48, R3, R72, R48 ;  /* 0x0000004803307224 */ /* 0x000fe200078e0230 */
[----:B------:R-:W-:Y:S01]  /*85a0*/  SHF.R.S32.HI R3, RZ, 0x18, R100 ;  /* 0x00000018ff037819 */ /* 0x000fe20000011464 */
[C---:B------:R-:W-:Y:S01]  /*85b0*/  IMAD R50, R70.reuse, R54, RZ ;  /* 0x0000003646327224 */ /* 0x040fe200078e02ff */
[----:B------:R-:W-:Y:S01]  /*85c0*/  I2IP.S8.S32.SAT R35, R51, R46, RZ ;  /* 0x0000002e33237239 */ /* 0x000fe200000014ff */
[----:B------:R-:W-:Y:S02]  /*85d0*/  IMAD R55, R70, R55, RZ ;  /* 0x0000003746377224 */ /* 0x000fe400078e02ff */
[----:B------:R-:W-:Y:S01]  /*85e0*/  IMAD R49, R0, R72, R49 ;  /* 0x0000004800317224 */ /* 0x000fe200078e0231 */
[----:B------:R-:W-:Y:S01]  /*85f0*/  I2IP.S8.S32.SAT R35, R45, R44, R35 ;  /* 0x0000002c2d237239 */ /* 0x000fe20000001423 */
[----:B------:R-:W-:Y:S01]  /*8600*/  IMAD R52, R70, R56, RZ ;  /* 0x0000003846347224 */ /* 0x000fe200078e02ff */
[----:B------:R-:W-:Y:S01]  /*8610*/  SHF.R.S32.HI R0, RZ, 0x18, R98 ;  /* 0x00000018ff007819 */ /* 0x000fe20000011462 */
[-C--:B------:R-:W-:Y:S01]  /*8620*/  IMAD R50, R3, R72.reuse, R50 ;  /* 0x0000004803327224 */ /* 0x080fe200078e0232 */
[----:B------:R-:W-:Y:S01]  /*8630*/  SHF.R.S32.HI R3, RZ, 0x18, R97 ;  /* 0x00000018ff037819 */ /* 0x000fe20000011461 */
[----:B------:R-:W-:Y:S01]  /*8640*/  IMAD R55, R86, R72, R55 ;  /* 0x0000004856377224 */ /* 0x000fe200078e0237 */
[----:B------:R1:W-:Y:S01]  /*8650*/  STS.128 [R160+0x6200], R32 ;  /* 0x00620020a0007388 */ /* 0x0003e20000000c00 */
[----:B------:R-:W-:Y:S01]  /*8660*/  IMAD.U32 R95, R90, 0x10000, RZ ;  /* 0x000100005a5f7824 */ /* 0x000fe200078e00ff */
[----:B------:R-:W-:Y:S01]  /*8670*/  SHF.L.U32 R90, R91, 0x8, RZ ;  /* 0x000000085b5a7819 */ /* 0x000fe200000006ff */
[C---:B------:R-:W-:Y:S01]  /*8680*/  IMAD R54, R70.reuse, R58, RZ ;  /* 0x0000003a46367224 */ /* 0x040fe200078e02ff */
[----:B------:R-:W-:Y:S01]  /*8690*/  I2IP.S8.S32.SAT R50, R55, R50, RZ ;  /* 0x0000003237327239 */ /* 0x000fe200000014ff */
[----:B------:R-:W-:Y:S01]  /*86a0*/  IMAD R52, R5, R72, R52 ;  /* 0x0000004805347224 */ /* 0x000fe200078e0234 */
[----:B------:R-:W-:Y:S01]  /*86b0*/  MOV R5, R96 ;  /* 0x0000006000057202 */ /* 0x000fe20000000f00 */
[----:B------:R-:W-:Y:S01]  /*86c0*/  IMAD R59, R70, R59, RZ ;  /* 0x0000003b463b7224 */ /* 0x000fe200078e02ff */
[----:B------:R-:W-:Y:S01]  /*86d0*/  I2IP.S8.S32.SAT R48, R49, R48, R50 ;  /* 0x0000003031307239 */ /* 0x000fe20000001432 */
[----:B------:R-:W-:Y:S01]  /*86e0*/  IMAD R53, R0, R72, R53 ;  /* 0x0000004800357224 */ /* 0x000fe200078e0235 */
[----:B------:R-:W-:Y:S01]  /*86f0*/  SHF.R.S32.HI R0, RZ, 0x18, R95 ;  /* 0x00000018ff007819 */ /* 0x000fe2000001145f */
[C---:B------:R-:W-:Y:S02]  /*8700*/  IMAD R56, R70.reuse, R60, RZ ;  /* 0x0000003c46387224 */ /* 0x040fe400078e02ff */
[-C--:B------:R-:W-:Y:S01]  /*8710*/  IMAD R54, R3, R72.reuse, R54 ;  /* 0x0000004803367224 */ /* 0x080fe200078e0236 */
[----:B------:R-:W-:Y:S01]  /*8720*/  SHF.R.S32.HI R3, RZ, 0x18, R94 ;  /* 0x00000018ff037819 */ /* 0x000fe2000001145e */
[----:B------:R-:W-:Y:S02]  /*8730*/  IMAD R59, R87, R72, R59 ;  /* 0x00000048573b7224 */ /* 0x000fe400078e023b */
[C---:B------:R-:W-:Y:S02]  /*8740*/  IMAD R58, R70.reuse, R62, RZ ;  /* 0x0000003e463a7224 */ /* 0x040fe400078e02ff */
[----:B------:R-:W-:Y:S01]  /*8750*/  IMAD R56, R5, R72, R56 ;  /* 0x0000004805387224 */ /* 0x000fe200078e0238 */
[----:B------:R-:W-:Y:S01]  /*8760*/  I2IP.S8.S32.SAT R54, R59, R54, RZ ;  /* 0x000000363b367239 */ /* 0x000fe200000014ff */
[----:B------:R-:W-:Y:S01]  /*8770*/  IMAD R63, R70, R63, RZ ;  /* 0x0000003f463f7224 */ /* 0x000fe200078e02ff */
[----:B------:R-:W-:Y:S01]  /*8780*/  MOV R5, R93 ;  /* 0x0000005d00057202 */ /* 0x000fe20000000f00 */
[----:B------:R-:W-:Y:S01]  /*8790*/  IMAD R57, R0, R72, R57 ;  /* 0x0000004800397224 */ /* 0x000fe200078e0239 */
[----:B------:R-:W-:Y:S01]  /*87a0*/  SHF.R.S32.HI R0, RZ, 0x18, R92 ;  /* 0x00000018ff007819 */ /* 0x000fe2000001145c */
[----:B------:R-:W-:Y:S01]  /*87b0*/  IMAD R60, R70, R64, RZ ;  /* 0x00000040463c7224 */ /* 0x000fe200078e02ff */
[----:B------:R-:W-:Y:S01]  /*87c0*/  I2IP.S8.S32.SAT R49, R53, R52, R54 ;  /* 0x0000003435317239 */ /* 0x000fe20000001436 */
[-C--:B------:R-:W-:Y:S01]  /*87d0*/  IMAD R58, R3, R72.reuse, R58 ;  /* 0x00000048033a7224 */ /* 0x080fe200078e023a */
        /* <DEDUP_REMOVED lines=22> */
[----:B------:R-:W-:Y:S02]  /*8940*/  UIADD3 UR9, UPT, UPT, UR49, 0x40, URZ ;  /* 0x0000004031097890 */ /* 0x000fe4000fffe0ff */
[----:B------:R-:W-:Y:S01]  /*8950*/  UIADD3 UR8, UPT, UPT, UR44, 0x6200, URZ ;  /* 0x000062002c087890 */ /* 0x000fe2000fffe0ff */
[----:B------:R-:W-:Y:S01]  /*8960*/  UMOV UR10, UR50 ;  /* 0x00000032000a7c82 */ /* 0x000fe20008000000 */
[----:B------:R-:W-:Y:S01]  /*8970*/  UMOV UR11, UR36 ;  /* 0x00000024000b7c82 */ /* 0x000fe20008000000 */
[----:B--2---:R-:W-:Y:S04]  /*8980*/  UIADD3 UR4, UP0, UPT, UR6, 0x680, URZ ;  /* 0x0000068006047890 */ /* 0x004fe8000ff1e0ff */
[----:B------:R-:W-:Y:S09]  /*8990*/  UIADD3.X UR5, UPT, UPT, URZ, UR7, URZ, UP0, !UPT ;  /* 0x00000007ff057290 */ /* 0x000ff200087fe4ff */
[----:B------:R2:W-:Y:S01]  /*89a0*/  UTMASTG.3D [UR8], [UR4] ;  /* 0x00000008040073b5 */ /* 0x0005e20008010000 */
[----:B------:R0:W-:Y:S01]  /*89b0*/  UTMACMDFLUSH ;  /* 0x00000000000079b7 */ /* 0x0001e20000000000 */
[----:B--2---:R-:W-:Y:S04]  /*89c0*/  DEPBAR.LE SB0, 0x1 ;  /* 0x000080400000791a */ /* 0x004fe80000000000 */
.L_x_112:
[----:B------:R-:W-:Y:S05]  /*89d0*/  BSYNC.RECONVERGENT B0 ;  /* 0x0000000000007941 */ /* 0x000fea0003800200 */
.L_x_111:
[----:B------:R-:W-:Y:S01]  /*89e0*/  R2UR UR4, R147 ;  /* 0x00000000930472ca */ /* 0x000fe200000e0000 */
[----:B------:R-:W-:Y:S01]  /*89f0*/  BAR.SYNC.DEFER_BLOCKING 0x1, 0x80 ;  /* 0x0042000000007b1d */ /* 0x000fe20000010000 */
[----:B------:R-:W-:Y:S01]  /*8a00*/  ISETP.NE.AND P0, PT, R149, 0x2, PT ;  /* 0x000000029500780c */ /* 0x000fe20003f05270 */
[----:B------:R-:W-:Y:S01]  /*8a10*/  UISETP.NE.AND UP0, UPT, UR46, URZ, UPT ;  /* 0x000000ff2e00728c */ /* 0x000fe2000bf05270 */
[----:B------:R-:W-:Y:S01]  /*8a20*/  ISETP.NE.AND P1, PT, R68, 0x4, PT ;  /* 0x000000044400780c */ /* 0x000fe20003f25270 */
[----:B------:R-:W-:Y:S01]  /*8a30*/  UIADD3 UR20, UPT, UPT, UR37, UR63, URZ ;  /* 0x0000003f25147290 */ /* 0x000fe2000fffe0ff */
[----:B------:R-:W-:Y:S02]  /*8a40*/  SEL R3, RZ, 0x1, P0 ;  /* 0x00000001ff037807 */ /* 0x000fe40000000000 */
[----:B------:R-:W-:Y:S02]  /*8a50*/  SEL R0, RZ, 0x1, P1 ;  /* 0x00000001ff007807 */ /* 0x000fe40000800000 */
[----:B------:R-:W-:Y:S02]  /*8a60*/  LOP3.LUT R152, R152, R3, RZ, 0x3c, !PT ;  /* 0x0000000398987212 */ /* 0x000fe400078e3cff */
[----:B------:R-:W-:Y:S01]  /*8a70*/  LOP3.LUT R153, R153, R0, RZ, 0x3c, !PT ;  /* 0x0000000099997212 */ /* 0x000fe200078e3cff */
[----:B------:R-:W-:Y:S01]  /*8a80*/  UIADD3 UR16, UPT, UPT, UR38, UR4, URZ ;  /* 0x0000000426107290 */ /* 0x000fe2000fffe0ff */
[----:B------:R-:W-:Y:S02]  /*8a90*/  SEL R149, R149, RZ, P0 ;  /* 0x000000ff95957207 */ /* 0x000fe40000000000 */
[----:B------:R-:W-:Y:S01]  /*8aa0*/  SEL R68, R68, RZ, P1 ;  /* 0x000000ff44447207 */ /* 0x000fe20000800000 */
[----:B------:R-:W-:Y:S01]  /*8ab0*/  UMOV UR36, UR59 ;  /* 0x0000003b00247c82 */ /* 0x000fe20008000000 */
[----:B------:R-:W-:Y:S07]  /*8ac0*/  BRA.U UP0, `(.L_x_113) ;  /* 0xffffffc500247547 */ /* 0x000fee000b83ffff */
[----:B------:R-:W-:Y:S05]  /*8ad0*/  EXIT ;  /* 0x000000000000794d */ /* 0x000fea0003800000 */
.L_x_24:
[----:B--2---:R2:W3:Y:S02]  /*8ae0*/  SYNCS.PHASECHK.TRANS64.TRYWAIT P0, [R3+URZ+0x100], R2 ;  /* 0x00010002030075a7 */ /* 0x0044e400080011ff */
[----:B---3--:R-:W-:Y:S05]  /*8af0*/  @!P0 NANOSLEEP.SYNCS 0x989680 ;  /* 0x009896800000895d */ /* 0x008fea0003900000 */
[----:B------:R-:W3:Y:S02]  /*8b00*/  @!P0 SYNCS.PHASECHK.TRANS64 P0, [R3+URZ+0x100], R2 ;  /* 0x00010002030085a7 */ /* 0x000ee400080010ff */
[----:B---3--:R-:W-:Y:S05]  /*8b10*/  @!P0 BRA `(.L_x_24) ;  /* 0xfffffffc00f08947 */ /* 0x008fea000383ffff */
[----:B------:R-:W-:Y:S05]  /*8b20*/  BRA `(.L_x_114) ;  /* 0xffffff8c00607947 */ /* 0x000fea000383ffff */
.L_x_27:
[----:B-1----:R-:W-:-:S07]  /*8b30*/  MOV R0, UR33 ;  /* 0x0000002100007c02 */ /* 0x002fce0008000f00 */
.L_x_115:
[----:B-1----:R1:W2:Y:S02]  /*8b40*/  SYNCS.PHASECHK.TRANS64.TRYWAIT P0, [R0+URZ+0x30], R3 ;  /* 0x00003003000075a7 */ /* 0x0022a400080011ff */
[----:B--2---:R-:W-:Y:S05]  /*8b50*/  @!P0 NANOSLEEP.SYNCS 0x989680 ;  /* 0x009896800000895d */ /* 0x004fea0003900000 */
[----:B------:R-:W2:Y:S02]  /*8b60*/  @!P0 SYNCS.PHASECHK.TRANS64 P0, [R0+URZ+0x30], R3 ;  /* 0x00003003000085a7 */ /* 0x000ea400080010ff */
[----:B--2---:R-:W-:Y:S05]  /*8b70*/  @!P0 BRA `(.L_x_115) ;  /* 0xfffffffc00f08947 */ /* 0x004fea000383ffff */
[----:B------:R-:W-:Y:S05]  /*8b80*/  BRA `(.L_x_26) ;  /* 0xffffff8c00a87947 */ /* 0x000fea000383ffff */
.L_x_34:
[----:B-1----:R-:W-:-:S07]  /*8b90*/  MOV R0, UR17 ;  /* 0x0000001100007c02 */ /* 0x002fce0008000f00 */
.L_x_116:
[----:B-1----:R1:W2:Y:S02]  /*8ba0*/  SYNCS.PHASECHK.TRANS64.TRYWAIT P0, [R0+URZ+0x30], R3 ;  /* 0x00003003000075a7 */ /* 0x0022a400080011ff */
[----:B--2---:R-:W-:Y:S05]  /*8bb0*/  @!P0 NANOSLEEP.SYNCS 0x989680 ;  /* 0x009896800000895d */ /* 0x004fea0003900000 */
[----:B------:R-:W2:Y:S02]  /*8bc0*/  @!P0 SYNCS.PHASECHK.TRANS64 P0, [R0+URZ+0x30], R3 ;  /* 0x00003003000085a7 */ /* 0x000ea400080010ff */
[----:B--2---:R-:W-:Y:S05]  /*8bd0*/  @!P0 BRA `(.L_x_116) ;  /* 0xfffffffc00f08947 */ /* 0x004fea000383ffff */
[----:B------:R-:W-:Y:S05]  /*8be0*/  BRA `(.L_x_33) ;  /* 0xffffff9000647947 */ /* 0x000fea000383ffff */
.L_x_39:
[----:B-1----:R1:W2:Y:S02]  /*8bf0*/  SYNCS.PHASECHK.TRANS64.TRYWAIT P0, [R3+URZ+0x90], R0 ;  /* 0x00009000030075a7 */ /* 0x0022a400080011ff */
[----:B--2---:R-:W-:Y:S05]  /*8c00*/  @!P0 NANOSLEEP.SYNCS 0x989680 ;  /* 0x009896800000895d */ /* 0x004fea0003900000 */
[----:B------:R-:W2:Y:S02]  /*8c10*/  @!P0 SYNCS.PHASECHK.TRANS64 P0, [R3+URZ+0x90], R0 ;  /* 0x00009000030085a7 */ /* 0x000ea400080010ff */
[----:B--2---:R-:W-:Y:S05]  /*8c20*/  @!P0 BRA `(.L_x_39) ;  /* 0xfffffffc00f08947 */ /* 0x004fea000383ffff */
[----:B------:R-:W-:Y:S05]  /*8c30*/  BRA `(.L_x_117) ;  /* 0xffffff9400087947 */ /* 0x000fea000383ffff */
.L_x_43:
[----:B-1----:R-:W-:-:S07]  /*8c40*/  MOV R0, UR4 ;  /* 0x0000000400007c02 */ /* 0x002fce0008000f00 */
.L_x_118:
[----:B-1----:R1:W2:Y:S02]  /*8c50*/  SYNCS.PHASECHK.TRANS64.TRYWAIT P0, [R0+URZ], R3 ;  /* 0x00000003000075a7 */ /* 0x0022a400080011ff */
[----:B--2---:R-:W-:Y:S05]  /*8c60*/  @!P0 NANOSLEEP.SYNCS 0x989680 ;  /* 0x009896800000895d */ /* 0x004fea0003900000 */
[----:B------:R-:W2:Y:S02]  /*8c70*/  @!P0 SYNCS.PHASECHK.TRANS64 P0, [R0+URZ], R3 ;  /* 0x00000003000085a7 */ /* 0x000ea400080010ff */
[----:B--2---:R-:W-:Y:S05]  /*8c80*/  @!P0 BRA `(.L_x_118) ;  /* 0xfffffffc00f08947 */ /* 0x004fea000383ffff */
[----:B------:R-:W-:Y:S05]  /*8c90*/  BRA `(.L_x_119) ;  /* 0xffffff9800b07947 */ /* 0x000fea000383ffff */
.L_x_44:
[----:B------:R-:W-:-:S07]  /*8ca0*/  MOV R0, UR5 ;  /* 0x0000000500007c02 */ /* 0x000fce0008000f00 */
.L_x_120:
[----:B-1----:R1:W2:Y:S02]  /*8cb0*/  SYNCS.PHASECHK.TRANS64.TRYWAIT P0, [R0+URZ], R3 ;  /* 0x00000003000075a7 */ /* 0x0022a400080011ff */
[----:B--2---:R-:W-:Y:S05]  /*8cc0*/  @!P0 NANOSLEEP.SYNCS 0x989680 ;  /* 0x009896800000895d */ /* 0x004fea0003900000 */
[----:B------:R-:W2:Y:S02]  /*8cd0*/  @!P0 SYNCS.PHASECHK.TRANS64 P0, [R0+URZ], R3 ;  /* 0x00000003000085a7 */ /* 0x000ea400080010ff */
[----:B--2---:R-:W-:Y:S05]  /*8ce0*/  @!P0 BRA `(.L_x_120) ;  /* 0xfffffffc00f08947 */ /* 0x004fea000383ffff */
[----:B------:R-:W-:Y:S05]  /*8cf0*/  BRA `(.L_x_121) ;  /* 0xffffff9800bc7947 */ /* 0x000fea000383ffff */
.L_x_45:
[----:B------:R-:W-:-:S07]  /*8d00*/  MOV R0, UR5 ;  /* 0x0000000500007c02 */ /* 0x000fce0008000f00 */
.L_x_122:
[----:B-1----:R1:W2:Y:S02]  /*8d10*/  SYNCS.PHASECHK.TRANS64.TRYWAIT P0, [R0+URZ], R3 ;  /* 0x00000003000075a7 */ /* 0x0022a400080011ff */
[----:B--2---:R-:W-:Y:S05]  /*8d20*/  @!P0 NANOSLEEP.SYNCS 0x989680 ;  /* 0x009896800000895d */ /* 0x004fea0003900000 */
[----:B------:R-:W2:Y:S02]  /*8d30*/  @!P0 SYNCS.PHASECHK.TRANS64 P0, [R0+URZ], R3 ;  /* 0x00000003000085a7 */ /* 0x000ea400080010ff */
[----:B--2---:R-:W-:Y:S05]  /*8d40*/  @!P0 BRA `(.L_x_122) ;  /* 0xfffffffc00f08947 */ /* 0x004fea000383ffff */
[----:B------:R-:W-:Y:S05]  /*8d50*/  BRA `(.L_x_123) ;  /* 0xffffff9800c87947 */ /* 0x000fea000383ffff */
.L_x_46:
[----:B------:R-:W-:-:S07]  /*8d60*/  MOV R0, UR5 ;  /* 0x0000000500007c02 */ /* 0x000fce0008000f00 */
.L_x_124:
[----:B-1----:R1:W2:Y:S02]  /*8d70*/  SYNCS.PHASECHK.TRANS64.TRYWAIT P0, [R0+URZ], R3 ;  /* 0x00000003000075a7 */ /* 0x0022a400080011ff */
[----:B--2---:R-:W-:Y:S05]  /*8d80*/  @!P0 NANOSLEEP.SYNCS 0x989680 ;  /* 0x009896800000895d */ /* 0x004fea0003900000 */
[----:B------:R-:W2:Y:S02]  /*8d90*/  @!P0 SYNCS.PHASECHK.TRANS64 P0, [R0+URZ], R3 ;  /* 0x00000003000085a7 */ /* 0x000ea400080010ff */
[----:B--2---:R-:W-:Y:S05]  /*8da0*/  @!P0 BRA `(.L_x_124) ;  /* 0xfffffffc00f08947 */ /* 0x004fea000383ffff */
[----:B------:R-:W-:Y:S05]  /*8db0*/  BRA `(.L_x_125) ;  /* 0xffffff9800d47947 */ /* 0x000fea000383ffff */
.L_x_47:
[----:B------:R-:W-:-:S07]  /*8dc0*/  MOV R0, UR5 ;  /* 0x0000000500007c02 */ /* 0x000fce0008000f00 */
.L_x_126:
[----:B-1----:R1:W2:Y:S02]  /*8dd0*/  SYNCS.PHASECHK.TRANS64.TRYWAIT P0, [R0+URZ], R3 ;  /* 0x00000003000075a7 */ /* 0x0022a400080011ff */
[----:B--2---:R-:W-:Y:S05]  /*8de0*/  @!P0 NANOSLEEP.SYNCS 0x989680 ;  /* 0x009896800000895d */ /* 0x004fea0003900000 */
[----:B------:R-:W2:Y:S02]  /*8df0*/  @!P0 SYNCS.PHASECHK.TRANS64 P0, [R0+URZ], R3 ;  /* 0x00000003000085a7 */ /* 0x000ea400080010ff */
[----:B--2---:R-:W-:Y:S05]  /*8e00*/  @!P0 BRA `(.L_x_126) ;  /* 0xfffffffc00f08947 */ /* 0x004fea000383ffff */
[----:B------:R-:W-:Y:S05]  /*8e10*/  BRA `(.L_x_127) ;  /* 0xffffff9800e07947 */ /* 0x000fea000383ffff */
.L_x_50:
[----:B-1----:R1:W2:Y:S02]  /*8e20*/  SYNCS.PHASECHK.TRANS64.TRYWAIT P0, [R2+URZ+0xf0], R5 ;  /* 0x0000f005020075a7 */ /* 0x0022a400080011ff */
[----:B--2---:R-:W-:Y:S05]  /*8e30*/  @!P0 NANOSLEEP.SYNCS 0x989680 ;  /* 0x009896800000895d */ /* 0x004fea0003900000 */
[----:B------:R-:W2:Y:S02]  /*8e40*/  @!P0 SYNCS.PHASECHK.TRANS64 P0, [R2+URZ+0xf0], R5 ;  /* 0x0000f005020085a7 */ /* 0x000ea400080010ff */
[----:B--2---:R-:W-:Y:S05]  /*8e50*/  @!P0 BRA `(.L_x_50) ;  /* 0xfffffffc00f08947 */ /* 0x004fea000383ffff */
[----:B------:R-:W-:Y:S05]  /*8e60*/  BRA `(.L_x_128) ;  /* 0xffffff9c003c7947 */ /* 0x000fea000383ffff */
.L_x_51:
[----:B------:R-:W-:-:S07]  /*8e70*/  MOV R2, UR4 ;  /* 0x0000000400027c02 */ /* 0x000fce0008000f00 */
.L_x_129:
[----:B-1----:R1:W2:Y:S02]  /*8e80*/  SYNCS.PHASECHK.TRANS64.TRYWAIT P0, [R2+URZ+0xa0], R5 ;  /* 0x0000a005020075a7 */ /* 0x0022a400080011ff */
[----:B--2---:R-:W-:Y:S05]  /*8e90*/  @!P0 NANOSLEEP.SYNCS 0x989680 ;  /* 0x009896800000895d */ /* 0x004fea0003900000 */
[----:B------:R-:W2:Y:S02]  /*8ea0*/  @!P0 SYNCS.PHASECHK.TRANS64 P0, [R2+URZ+0xa0], R5 ;  /* 0x0000a005020085a7 */ /* 0x000ea400080010ff */
[----:B--2---:R-:W-:Y:S05]  /*8eb0*/  @!P0 BRA `(.L_x_129) ;  /* 0xfffffffc00f08947 */ /* 0x004fea000383ffff */
[----:B------:R-:W-:Y:S05]  /*8ec0*/  BRA `(.L_x_130) ;  /* 0xffffff9c004c7947 */ /* 0x000fea000383ffff */
.L_x_52:
[----:B-1----:R1:W2:Y:S02]  /*8ed0*/  SYNCS.PHASECHK.TRANS64.TRYWAIT P1, [R2+URZ+0x90], R5 ;  /* 0x00009005020075a7 */ /* 0x0022a400080211ff */
[----:B--2---:R-:W-:Y:S05]  /*8ee0*/  @!P1 NANOSLEEP.SYNCS 0x989680 ;  /* 0x009896800000995d */ /* 0x004fea0003900000 */
[----:B------:R-:W2:Y:S02]  /*8ef0*/  @!P1 SYNCS.PHASECHK.TRANS64 P1, [R2+URZ+0x90], R5 ;  /* 0x00009005020095a7 */ /* 0x000ea400080210ff */
[----:B--2---:R-:W-:Y:S05]  /*8f00*/  @!P1 BRA `(.L_x_52) ;  /* 0xfffffffc00f09947 */ /* 0x004fea000383ffff */
[----:B------:R-:W-:Y:S05]  /*8f10*/  BRA `(.L_x_131) ;  /* 0xffffff9c007c7947 */ /* 0x000fea000383ffff */
.L_x_55:
[----:B------:R-:W-:-:S07]  /*8f20*/  MOV R0, UR4 ;  /* 0x0000000400007c02 */ /* 0x000fce0008000f00 */
.L_x_132:
[----:B-1----:R1:W2:Y:S02]  /*8f30*/  SYNCS.PHASECHK.TRANS64.TRYWAIT P0, [R0+URZ+0xa0], R3 ;  /* 0x0000a003000075a7 */ /* 0x0022a400080011ff */
[----:B--2---:R-:W-:Y:S05]  /*8f40*/  @!P0 NANOSLEEP.SYNCS 0x989680 ;  /* 0x009896800000895d */ /* 0x004fea0003900000 */
[----:B------:R-:W2:Y:S02]  /*8f50*/  @!P0 SYNCS.PHASECHK.TRANS64 P0, [R0+URZ+0xa0], R3 ;  /* 0x0000a003000085a7 */ /* 0x000ea400080010ff */
[----:B--2---:R-:W-:Y:S05]  /*8f60*/  @!P0 BRA `(.L_x_132) ;  /* 0xfffffffc00f08947 */ /* 0x004fea000383ffff */
[----:B------:R-:W-:Y:S05]  /*8f70*/  BRA `(.L_x_54) ;  /* 0xffffff9c00d07947 */ /* 0x000fea000383ffff */
.L_x_62:
[----:B-1----:R1:W2:Y:S02]  /*8f80*/  SYNCS.PHASECHK.TRANS64.TRYWAIT P1, [R0+URZ+0x90], R5 ;  /* 0x00009005000075a7 */ /* 0x0022a400080211ff */
[----:B--2---:R-:W-:Y:S05]  /*8f90*/  @!P1 NANOSLEEP.SYNCS 0x989680 ;  /* 0x009896800000995d */ /* 0x004fea0003900000 */
[----:B------:R-:W2:Y:S02]  /*8fa0*/  @!P1 SYNCS.PHASECHK.TRANS64 P1, [R0+URZ+0x90], R5 ;  /* 0x00009005000095a7 */ /* 0x000ea400080210ff */
[----:B--2---:R-:W-:Y:S05]  /*8fb0*/  @!P1 BRA `(.L_x_62) ;  /* 0xfffffffc00f09947 */ /* 0x004fea000383ffff */
[----:B------:R-:W-:Y:S05]  /*8fc0*/  BRA `(.L_x_133) ;  /* 0xffffffa400447947 */ /* 0x000fea000383ffff */
.L_x_63:
[----:B------:R-:W-:-:S07]  /*8fd0*/  MOV R3, UR30 ;  /* 0x0000001e00037c02 */ /* 0x000fce0008000f00 */
.L_x_134:
[----:B-1----:R1:W2:Y:S02]  /*8fe0*/  SYNCS.PHASECHK.TRANS64.TRYWAIT P0, [R3+URZ+0xd0], R0 ;  /* 0x0000d000030075a7 */ /* 0x0022a400080011ff */
[----:B--2---:R-:W-:Y:S05]  /*8ff0*/  @!P0 NANOSLEEP.SYNCS 0x989680 ;  /* 0x009896800000895d */ /* 0x004fea0003900000 */
[----:B------:R-:W2:Y:S02]  /*9000*/  @!P0 SYNCS.PHASECHK.TRANS64 P0, [R3+URZ+0xd0], R0 ;  /* 0x0000d000030085a7 */ /* 0x000ea400080010ff */
[----:B--2---:R-:W-:Y:S05]  /*9010*/  @!P0 BRA `(.L_x_134) ;  /* 0xfffffffc00f08947 */ /* 0x004fea000383ffff */
[----:B------:R-:W-:Y:S05]  /*9020*/  BRA `(.L_x_135) ;  /* 0xffffffa4007c7947 */ /* 0x000fea000383ffff */
.L_x_66:
[----:B------:R-:W-:Y:S07]  /*9030*/  MOV R0, UR5 ;  /* 0x0000000500007c02 */ /* 0x000fee0008000f00 */
.L_x_136:
[----:B-1----:R1:W2:Y:S02]  /*9040*/  SYNCS.PHASECHK.TRANS64.TRYWAIT P0, [R0+URZ], R3 ;  /* 0x00000003000075a7 */ /* 0x0022a400080011ff */
[----:B--2---:R-:W-:Y:S05]  /*9050*/  @!P0 NANOSLEEP.SYNCS 0x989680 ;  /* 0x009896800000895d */ /* 0x004fea0003900000 */
[----:B------:R-:W2:Y:S02]  /*9060*/  @!P0 SYNCS.PHASECHK.TRANS64 P0, [R0+URZ], R3 ;  /* 0x00000003000085a7 */ /* 0x000ea400080010ff */
[----:B--2---:R-:W-:Y:S05]  /*9070*/  @!P0 BRA `(.L_x_136) ;  /* 0xfffffffc00f08947 */ /* 0x004fea000383ffff */
[----:B------:R-:W-:Y:S05]  /*9080*/  BRA `(.L_x_65) ;  /* 0xffffffa400987947 */ /* 0x000fea000383ffff */
.L_x_69:
[----:B------:R-:W-:-:S07]  /*9090*/  MOV R0, UR4 ;  /* 0x0000000400007c02 */ /* 0x000fce0008000f00 */
.L_x_137:
[----:B--2---:R2:W4:Y:S02]  /*90a0*/  SYNCS.PHASECHK.TRANS64.TRYWAIT P0, [R0+URZ], R3 ;  /* 0x00000003000075a7 */ /* 0x00452400080011ff */
[----:B----4-:R-:W-:Y:S05]  /*90b0*/  @!P0 NANOSLEEP.SYNCS 0x989680 ;  /* 0x009896800000895d */ /* 0x010fea0003900000 */
[----:B------:R-:W4:Y:S02]  /*90c0*/  @!P0 SYNCS.PHASECHK.TRANS64 P0, [R0+URZ], R3 ;  /* 0x00000003000085a7 */ /* 0x000f2400080010ff */
[----:B----4-:R-:W-:Y:S05]  /*90d0*/  @!P0 BRA `(.L_x_137) ;  /* 0xfffffffc00f08947 */ /* 0x010fea000383ffff */
[----:B------:R-:W-:Y:S05]  /*90e0*/  BRA `(.L_x_138) ;  /* 0xffffffa800747947 */ /* 0x000fea000383ffff */
.L_x_70:
[----:B------:R-:W-:-:S07]  /*90f0*/  MOV R0, UR5 ;  /* 0x0000000500007c02 */ /* 0x000fce0008000f00 */
.L_x_139:
[----:B-1----:R1:W2:Y:S02]  /*9100*/  SYNCS.PHASECHK.TRANS64.TRYWAIT P0, [R0+URZ], R3 ;  /* 0x00000003000075a7 */ /* 0x0022a400080011ff */
[----:B--2---:R-:W-:Y:S05]  /*9110*/  @!P0 NANOSLEEP.SYNCS 0x989680 ;  /* 0x009896800000895d */ /* 0x004fea0003900000 */
[----:B------:R-:W2:Y:S02]  /*9120*/  @!P0 SYNCS.PHASECHK.TRANS64 P0, [R0+URZ], R3 ;  /* 0x00000003000085a7 */ /* 0x000ea400080010ff */
[----:B--2---:R-:W-:Y:S05]  /*9130*/  @!P0 BRA `(.L_x_139) ;  /* 0xfffffffc00f08947 */ /* 0x004fea000383ffff */
[----:B------:R-:W-:Y:S05]  /*9140*/  BRA `(.L_x_140) ;  /* 0xffffffa800807947 */ /* 0x000fea000383ffff */
.L_x_71:
[----:B------:R-:W-:-:S07]  /*9150*/  MOV R0, UR5 ;  /* 0x0000000500007c02 */ /* 0x000fce0008000f00 */
.L_x_141:
[----:B-1----:R1:W2:Y:S02]  /*9160*/  SYNCS.PHASECHK.TRANS64.TRYWAIT P0, [R0+URZ], R3 ;  /* 0x00000003000075a7 */ /* 0x0022a400080011ff */
[----:B--2---:R-:W-:Y:S05]  /*9170*/  @!P0 NANOSLEEP.SYNCS 0x989680 ;  /* 0x009896800000895d */ /* 0x004fea0003900000 */
[----:B------:R-:W2:Y:S02]  /*9180*/  @!P0 SYNCS.PHASECHK.TRANS64 P0, [R0+URZ], R3 ;  /* 0x00000003000085a7 */ /* 0x000ea400080010ff */
[----:B--2---:R-:W-:Y:S05]  /*9190*/  @!P0 BRA `(.L_x_141) ;  /* 0xfffffffc00f08947 */ /* 0x004fea000383ffff */
[----:B------:R-:W-:Y:S05]  /*91a0*/  BRA `(.L_x_142) ;  /* 0xffffffa8008c7947 */ /* 0x000fea000383ffff */
.L_x_72:
[----:B------:R-:W-:-:S07]  /*91b0*/  MOV R0, UR4 ;  /* 0x0000000400007c02 */ /* 0x000fce0008000f00 */
.L_x_143:
[----:B-1----:R1:W2:Y:S02]  /*91c0*/  SYNCS.PHASECHK.TRANS64.TRYWAIT P0, [R0+URZ], R3 ;  /* 0x00000003000075a7 */ /* 0x0022a400080011ff */
[----:B--2---:R-:W-:Y:S05]  /*91d0*/  @!P0 NANOSLEEP.SYNCS 0x989680 ;  /* 0x009896800000895d */ /* 0x004fea0003900000 */
[----:B------:R-:W2:Y:S02]  /*91e0*/  @!P0 SYNCS.PHASECHK.TRANS64 P0, [R0+URZ], R3 ;  /* 0x00000003000085a7 */ /* 0x000ea400080010ff */
[----:B--2---:R-:W-:Y:S05]  /*91f0*/  @!P0 BRA `(.L_x_143) ;  /* 0xfffffffc00f08947 */ /* 0x004fea000383ffff */
[----:B------:R-:W-:Y:S05]  /*9200*/  BRA `(.L_x_144) ;  /* 0xffffffa800987947 */ /* 0x000fea000383ffff */
.L_x_77:
[----:B--2---:R2:W3:Y:S02]  /*9210*/  SYNCS.PHASECHK.TRANS64.TRYWAIT P0, [R12+URZ+0x90], R9 ;  /* 0x000090090c0075a7 */ /* 0x0044e400080011ff */
[----:B---3--:R-:W-:Y:S05]  /*9220*/  @!P0 NANOSLEEP.SYNCS 0x989680 ;  /* 0x009896800000895d */ /* 0x008fea0003900000 */
[----:B------:R-:W3:Y:S02]  /*9230*/  @!P0 SYNCS.PHASECHK.TRANS64 P0, [R12+URZ+0x90], R9 ;  /* 0x000090090c0085a7 */ /* 0x000ee400080010ff */
[----:B---3--:R-:W-:Y:S05]  /*9240*/  @!P0 BRA `(.L_x_77) ;  /* 0xfffffffc00f08947 */ /* 0x008fea000383ffff */
[----:B------:R-:W-:Y:S05]  /*9250*/  BRA `(.L_x_145) ;  /* 0xffffffac00b07947 */ /* 0x000fea000383ffff */
.L_x_80:
[----:B------:R-:W-:Y:S07]  /*9260*/  MOV R0, UR21 ;  /* 0x0000001500007c02 */ /* 0x000fee0008000f00 */
.L_x_146:
[----:B--2---:R2:W3:Y:S02]  /*9270*/  SYNCS.PHASECHK.TRANS64.TRYWAIT P2, [R0+URZ+0x88], R11 ;  /* 0x0000880b000075a7 */ /* 0x0044e400080411ff */
[----:B---3--:R-:W-:Y:S05]  /*9280*/  @!P2 NANOSLEEP.SYNCS 0x989680 ;  /* 0x009896800000a95d */ /* 0x008fea0003900000 */
[----:B------:R-:W3:Y:S02]  /*9290*/  @!P2 SYNCS.PHASECHK.TRANS64 P2, [R0+URZ+0x88], R11 ;  /* 0x0000880b0000a5a7 */ /* 0x000ee400080410ff */
[----:B---3--:R-:W-:Y:S05]  /*92a0*/  @!P2 BRA `(.L_x_146) ;  /* 0xfffffffc00f0a947 */ /* 0x008fea000383ffff */
[----:B------:R-:W-:Y:S05]  /*92b0*/  BRA `(.L_x_79) ;  /* 0xffffffb400187947 */ /* 0x000fea000383ffff */
.L_x_83:
[----:B--2---:R-:W-:Y:S07]  /*92c0*/  MOV R0, UR21 ;  /* 0x0000001500007c02 */ /* 0x004fee0008000f00 */
.L_x_147:
[----:B--2---:R2:W3:Y:S02]  /*92d0*/  SYNCS.PHASECHK.TRANS64.TRYWAIT P0, [R0+URZ+0x70], R9 ;  /* 0x00007009000075a7 */ /* 0x0044e400080011ff */
[----:B---3--:R-:W-:Y:S05]  /*92e0*/  @!P0 NANOSLEEP.SYNCS 0x989680 ;  /* 0x009896800000895d */ /* 0x008fea0003900000 */
[----:B------:R-:W3:Y:S02]  /*92f0*/  @!P0 SYNCS.PHASECHK.TRANS64 P0, [R0+URZ+0x70], R9 ;  /* 0x00007009000085a7 */ /* 0x000ee400080010ff */
[----:B---3--:R-:W-:Y:S05]  /*9300*/  @!P0 BRA `(.L_x_147) ;  /* 0xfffffffc00f08947 */ /* 0x008fea000383ffff */
[----:B------:R-:W-:Y:S05]  /*9310*/  BRA `(.L_x_148) ;  /* 0xffffffb400747947 */ /* 0x000fea000383ffff */
.L_x_84:
[----:B------:R-:W-:Y:S07]  /*9320*/  MOV R0, UR21 ;  /* 0x0000001500007c02 */ /* 0x000fee0008000f00 */
.L_x_149:
[----:B--2---:R2:W3:Y:S02]  /*9330*/  SYNCS.PHASECHK.TRANS64.TRYWAIT P0, [R0+URZ+0x78], R9 ;  /* 0x00007809000075a7 */ /* 0x0044e400080011ff */
[----:B---3--:R-:W-:Y:S05]  /*9340*/  @!P0 NANOSLEEP.SYNCS 0x989680 ;  /* 0x009896800000895d */ /* 0x008fea0003900000 */
[----:B------:R-:W3:Y:S02]  /*9350*/  @!P0 SYNCS.PHASECHK.TRANS64 P0, [R0+URZ+0x78], R9 ;  /* 0x00007809000085a7 */ /* 0x000ee400080010ff */
[----:B---3--:R-:W-:Y:S05]  /*9360*/  @!P0 BRA `(.L_x_149) ;  /* 0xfffffffc00f08947 */ /* 0x008fea000383ffff */
[----:B------:R-:W-:Y:S05]  /*9370*/  BRA `(.L_x_150) ;  /* 0xffffffb400b07947 */ /* 0x000fea000383ffff */
.L_x_86:
[----:B------:R-:W-:-:S07]  /*9380*/  MOV R0, UR21 ;  /* 0x0000001500007c02 */ /* 0x000fce0008000f00 */
.L_x_151:
[----:B---3--:R3:W4:Y:S02]  /*9390*/  SYNCS.PHASECHK.TRANS64.TRYWAIT P0, [R0+URZ+0x70], R3 ;  /* 0x00007003000075a7 */ /* 0x00872400080011ff */
[----:B----4-:R-:W-:Y:S05]  /*93a0*/  @!P0 NANOSLEEP.SYNCS 0x989680 ;  /* 0x009896800000895d */ /* 0x010fea0003900000 */
[----:B------:R-:W4:Y:S02]  /*93b0*/  @!P0 SYNCS.PHASECHK.TRANS64 P0, [R0+URZ+0x70], R3 ;  /* 0x00007003000085a7 */ /* 0x000f2400080010ff */
[----:B----4-:R-:W-:Y:S05]  /*93c0*/  @!P0 BRA `(.L_x_151) ;  /* 0xfffffffc00f08947 */ /* 0x010fea000383ffff */
[----:B------:R-:W-:Y:S05]  /*93d0*/  BRA `(.L_x_152) ;  /* 0xffffffb800247947 */ /* 0x000fea000383ffff */
.L_x_88:
[----:B-1----:R1:W2:Y:S02]  /*93e0*/  SYNCS.PHASECHK.TRANS64.TRYWAIT P0, [R3+URZ+0x90], R0 ;  /* 0x00009000030075a7 */ /* 0x0022a400080011ff */
[----:B--2---:R-:W-:Y:S05]  /*93f0*/  @!P0 NANOSLEEP.SYNCS 0x989680 ;  /* 0x009896800000895d */ /* 0x004fea0003900000 */
[----:B------:R-:W2:Y:S02]  /*9400*/  @!P0 SYNCS.PHASECHK.TRANS64 P0, [R3+URZ+0x90], R0 ;  /* 0x00009000030085a7 */ /* 0x000ea400080010ff */
[----:B--2---:R-:W-:Y:S05]  /*9410*/  @!P0 BRA `(.L_x_88) ;  /* 0xfffffffc00f08947 */ /* 0x004fea000383ffff */
[----:B------:R-:W-:Y:S05]  /*9420*/  BRA `(.L_x_153) ;  /* 0xffffffb800e07947 */ /* 0x000fea000383ffff */
.L_x_99:
[----:B-1----:R1:W2:Y:S02]  /*9430*/  SYNCS.PHASECHK.TRANS64.TRYWAIT P1, [R3+URZ+0x60], R0 ;  /* 0x00006000030075a7 */ /* 0x0022a400080211ff */
[----:B--2---:R-:W-:Y:S05]  /*9440*/  @!P1 NANOSLEEP.SYNCS 0x989680 ;  /* 0x009896800000995d */ /* 0x004fea0003900000 */
[----:B------:R-:W2:Y:S02]  /*9450*/  @!P1 SYNCS.PHASECHK.TRANS64 P1, [R3+URZ+0x60], R0 ;  /* 0x00006000030095a7 */ /* 0x000ea400080210ff */
[----:B--2---:R-:W-:Y:S05]  /*9460*/  @!P1 BRA `(.L_x_99) ;  /* 0xfffffffc00f09947 */ /* 0x004fea000383ffff */
[----:B------:R-:W-:Y:S05]  /*9470*/  BRA `(.L_x_98) ;  /* 0xffffffc800607947 */ /* 0x000fea000383ffff */
.L_x_101:
[----:B----4-:R4:W1:Y:S02]  /*9480*/  SYNCS.PHASECHK.TRANS64.TRYWAIT P0, [R78+URZ+0xb0], R5 ;  /* 0x0000b0054e0075a7 */ /* 0x01086400080011ff */
[----:B-1----:R-:W-:Y:S05]  /*9490*/  @!P0 NANOSLEEP.SYNCS 0x989680 ;  /* 0x009896800000895d */ /* 0x002fea0003900000 */
[----:B------:R-:W1:Y:S02]  /*94a0*/  @!P0 SYNCS.PHASECHK.TRANS64 P0, [R78+URZ+0xb0], R5 ;  /* 0x0000b0054e0085a7 */ /* 0x000e6400080010ff */
[----:B-1----:R-:W-:Y:S05]  /*94b0*/  @!P0 BRA `(.L_x_101) ;  /* 0xfffffffc00f08947 */ /* 0x002fea000383ffff */
[----:B------:R-:W-:Y:S05]  /*94c0*/  BRA `(.L_x_100) ;  /* 0xffffffc800bc7947 */ /* 0x000fea000383ffff */
.L_x_109:
[----:B--2---:R2:W3:Y:S02]  /*94d0*/  SYNCS.PHASECHK.TRANS64.TRYWAIT P0, [R111+URZ+0x60], R0 ;  /* 0x000060006f0075a7 */ /* 0x0044e400080011ff */
[----:B---3--:R-:W-:Y:S05]  /*94e0*/  @!P0 NANOSLEEP.SYNCS 0x989680 ;  /* 0x009896800000895d */ /* 0x008fea0003900000 */
[----:B------:R-:W3:Y:S02]  /*94f0*/  @!P0 SYNCS.PHASECHK.TRANS64 P0, [R111+URZ+0x60], R0 ;  /* 0x000060006f0085a7 */ /* 0x000ee400080010ff */
[----:B---3--:R-:W-:Y:S05]  /*9500*/  @!P0 BRA `(.L_x_109) ;  /* 0xfffffffc00f08947 */ /* 0x008fea000383ffff */
[----:B------:R-:W-:Y:S05]  /*9510*/  BRA `(.L_x_108) ;  /* 0xffffffdc00c07947 */ /* 0x000fea000383ffff */
        .weak           $__internal_0_$__cuda_sm10x_tcgen05_guardrail_trap_col_being_dealloced_not_returned_by_alloc
        .type           $__internal_0_$__cuda_sm10x_tcgen05_guardrail_trap_col_being_dealloced_not_returned_by_alloc,@function
        .size           $__internal_0_$__cuda_sm10x_tcgen05_guardrail_trap_col_being_dealloced_not_returned_by_alloc,($__internal_1_$__cuda_sm10x_tcgen05_guardrail_trap_phase_invalid_during_alloc - $__internal_0_$__cuda_sm10x_tcgen05_guardrail_trap_col_being_dealloced_not_returned_by_alloc)
$__internal_0_$__cuda_sm10x_tcgen05_guardrail_trap_col_being_dealloced_not_returned_by_alloc:
[----:B------:R-:W-:Y:S05]  /*9520*/  BPT.TRAP 0x1 ;  /* 0x000000040000795c */ /* 0x000fea0000300000 */
[----:B------:R-:W-:-:S04]  /*9530*/  HFMA2 R3, -RZ, RZ, 0, 0 ;  /* 0x00000000ff037431 */ /* 0x000fc800000001ff */
[----:B------:R-:W-:Y:S05]  /*9540*/  RET.REL.NODEC R2 `(_ZN7cutlass13device_kernelINS_4gemm6kernel13GemmUniversalIN4cute5tupleIJiiiiEEENS1_10collective13CollectiveMmaINS1_35MainloopSm100TmaUmmaWarpSpecializedILi6ELi2ELi4ENS5_IJNS4_1CILi1EEENSA_ILi2EEESB_EEEEENS5_IJNSA_ILi128EEESF_SF_EEEaNS5_IJlSB_lEEEaSH_NS4_8TiledMMAINS4_8MMA_AtomIJNS4_15SM100_MMA_S8_SSIaaiLi128ELi128ELNS4_4UMMA5MajorE0ELSM_0ELNSL_8SaturateE0EEEEEENS4_6LayoutINS5_IJSB_SB_SB_EEENS5_IJNSA_ILi0EEESS_SS_EEEEENS5_IJNS4_10UnderscoreESV_SV_EEEEENS4_23SM90_TMA_LOAD_MULTICASTENS4_14ComposedLayoutINS4_7SwizzleILi3ELi4ELi3EEENS4_18smem_ptr_flag_bitsILi8EEENSQ_INS5_IJNSA_ILi8EEESF_EEENS5_IJSF_SB_EEEEEEEvNS4_8identityENS4_13SM90_TMA_LOADES18_vS19_EENS_8epilogue10collective18CollectiveEpilogueINS1C_23Sm100TmaWarpSpecializedILi2ELi2ELi64ELb0ELb0EEEJSG_NS5_IJNSQ_ISF_SB_EENSQ_INSA_ILi64EEESB_EEEEEaSH_aSH_NS1C_6fusion15FusionCallbacksIS1G_NS1L_17LinearCombinationIaiaiLNS_15FloatRoundStyleE2EEESG_S1K_JEEENS4_5SM1004TMEM4LOAD26SM100_TMEM_LOAD_32dp32b64xES1A_NSZ_INS10_ILi2ELi4ELi3EEES13_NSQ_INS5_IJS14_S1I_EEENS5_IJS1I_SB_EEEEEEENS4_39AutoVectorizingCopyWithAssumedAlignmentILi128EEENS4_14SM90_TMA_STOREES1Z_S21_S21_EEEvvEEEEvNT_6ParamsE) ;  /* 0xffffff6802ac7950 */ /* 0x000fea0003c3ffff */
        .weak           $__internal_1_$__cuda_sm10x_tcgen05_guardrail_trap_phase_invalid_during_alloc
        .type           $__internal_1_$__cuda_sm10x_tcgen05_guardrail_trap_phase_invalid_during_alloc,@function
        .size           $__internal_1_$__cuda_sm10x_tcgen05_guardrail_trap_phase_invalid_during_alloc,($__internal_2_$__cuda_sm10x_tcgen05_guardrail_trap_unallocated_columns_being_dealloced - $__internal_1_$__cuda_sm10x_tcgen05_guardrail_trap_phase_invalid_during_alloc)
$__internal_1_$__cuda_sm10x_tcgen05_guardrail_trap_phase_invalid_during_alloc:
[----:B------:R-:W-:Y:S05]  /*9550*/  BPT.TRAP 0x1 ;  /* 0x000000040000795c */ /* 0x000fea0000300000 */
[----:B------:R-:W-:-:S04]  /*9560*/  MOV R5, 0x0 ;  /* 0x0000000000057802 */ /* 0x000fc80000000f00 */
[----:B------:R-:W-:Y:S05]  /*9570*/  RET.REL.NODEC R4 `(_ZN7cutlass13device_kernelINS_4gemm6kernel13GemmUniversalIN4cute5tupleIJiiiiEEENS1_10collective13CollectiveMmaINS1_35MainloopSm100TmaUmmaWarpSpecializedILi6ELi2ELi4ENS5_IJNS4_1CILi1EEENSA_ILi2EEESB_EEEEENS5_IJNSA_ILi128EEESF_SF_EEEaNS5_IJlSB_lEEEaSH_NS4_8TiledMMAINS4_8MMA_AtomIJNS4_15SM100_MMA_S8_SSIaaiLi128ELi128ELNS4_4UMMA5MajorE0ELSM_0ELNSL_8SaturateE0EEEEEENS4_6LayoutINS5_IJSB_SB_SB_EEENS5_IJNSA_ILi0EEESS_SS_EEEEENS5_IJNS4_10UnderscoreESV_SV_EEEEENS4_23SM90_TMA_LOAD_MULTICASTENS4_14ComposedLayoutINS4_7SwizzleILi3ELi4ELi3EEENS4_18smem_ptr_flag_bitsILi8EEENSQ_INS5_IJNSA_ILi8EEESF_EEENS5_IJSF_SB_EEEEEEEvNS4_8identityENS4_13SM90_TMA_LOADES18_vS19_EENS_8epilogue10collective18CollectiveEpilogueINS1C_23Sm100TmaWarpSpecializedILi2ELi2ELi64ELb0ELb0EEEJSG_NS5_IJNSQ_ISF_SB_EENSQ_INSA_ILi64EEESB_EEEEEaSH_aSH_NS1C_6fusion15FusionCallbacksIS1G_NS1L_17LinearCombinationIaiaiLNS_15FloatRoundStyleE2EEESG_S1K_JEEENS4_5SM1004TMEM4LOAD26SM100_TMEM_LOAD_32dp32b64xES1A_NSZ_INS10_ILi2ELi4ELi3EEES13_NSQ_INS5_IJS14_S1I_EEENS5_IJS1I_SB_EEEEEEENS4_39AutoVectorizingCopyWithAssumedAlignmentILi128EEENS4_14SM90_TMA_STOREES1Z_S21_S21_EEEvvEEEEvNT_6ParamsE) ;  /* 0xffffff6804a07950 */ /* 0x000fea0003c3ffff */
        .weak           $__internal_2_$__cuda_sm10x_tcgen05_guardrail_trap_unallocated_columns_being_dealloced
        .type           $__internal_2_$__cuda_sm10x_tcgen05_guardrail_trap_unallocated_columns_being_dealloced,@function
        .size           $__internal_2_$__cuda_sm10x_tcgen05_guardrail_trap_unallocated_columns_being_dealloced,(.L_x_155 - $__internal_2_$__cuda_sm10x_tcgen05_guardrail_trap_unallocated_columns_being_dealloced)
$__internal_2_$__cuda_sm10x_tcgen05_guardrail_trap_unallocated_columns_being_dealloced:
[----:B------:R-:W-:Y:S05]  /*9580*/  BPT.TRAP 0x1 ;  /* 0x000000040000795c */ /* 0x000fea0000300000 */
[----:B------:R-:W-:-:S04]  /*9590*/  HFMA2 R3, -RZ, RZ, 0, 0 ;  /* 0x00000000ff037431 */ /* 0x000fc800000001ff */
[----:B------:R-:W-:Y:S05]  /*95a0*/  RET.REL.NODEC R2 `(_ZN7cutlass13device_kernelINS_4gemm6kernel13GemmUniversalIN4cute5tupleIJiiiiEEENS1_10collective13CollectiveMmaINS1_35MainloopSm100TmaUmmaWarpSpecializedILi6ELi2ELi4ENS5_IJNS4_1CILi1EEENSA_ILi2EEESB_EEEEENS5_IJNSA_ILi128EEESF_SF_EEEaNS5_IJlSB_lEEEaSH_NS4_8TiledMMAINS4_8MMA_AtomIJNS4_15SM100_MMA_S8_SSIaaiLi128ELi128ELNS4_4UMMA5MajorE0ELSM_0ELNSL_8SaturateE0EEEEEENS4_6LayoutINS5_IJSB_SB_SB_EEENS5_IJNSA_ILi0EEESS_SS_EEEEENS5_IJNS4_10UnderscoreESV_SV_EEEEENS4_23SM90_TMA_LOAD_MULTICASTENS4_14ComposedLayoutINS4_7SwizzleILi3ELi4ELi3EEENS4_18smem_ptr_flag_bitsILi8EEENSQ_INS5_IJNSA_ILi8EEESF_EEENS5_IJSF_SB_EEEEEEEvNS4_8identityENS4_13SM90_TMA_LOADES18_vS19_EENS_8epilogue10collective18CollectiveEpilogueINS1C_23Sm100TmaWarpSpecializedILi2ELi2ELi64ELb0ELb0EEEJSG_NS5_IJNSQ_ISF_SB_EENSQ_INSA_ILi64EEESB_EEEEEaSH_aSH_NS1C_6fusion15FusionCallbacksIS1G_NS1L_17LinearCombinationIaiaiLNS_15FloatRoundStyleE2EEESG_S1K_JEEENS4_5SM1004TMEM4LOAD26SM100_TMEM_LOAD_32dp32b64xES1A_NSZ_INS10_ILi2ELi4ELi3EEES13_NSQ_INS5_IJS14_S1I_EEENS5_IJS1I_SB_EEEEEEENS4_39AutoVectorizingCopyWithAssumedAlignmentILi128EEENS4_14SM90_TMA_STOREES1Z_S21_S21_EEEvvEEEEvNT_6ParamsE) ;  /* 0xffffff6802947950 */ /* 0x000fea0003c3ffff */
.L_x_154:
[----:B------:R-:W-:-:S00]  /*95b0*/  BRA `(.L_x_154) ;  /* 0xfffffffc00fc7947 */ /* 0x000fc0000383ffff */
[----:B------:R-:W-:-:S00]  /*95c0*/  NOP ;  /* 0x0000000000007918 */ /* 0x000fc00000000000 */
        /* <DEDUP_REMOVED lines=11> */
.L_x_155:


//--------------------- .nv.global.init           --------------------------
	.section	.nv.global.init,"aw",@progbits
.nv.global.init:
	.type		$str$27,@object
	.size		$str$27,($str$28 - $str$27)
$str$27:
        /*0000*/ 	.byte	0x28, 0x61, 0x64, 0x64, 0x72, 0x65, 0x73, 0x73, 0x20, 0x26, 0x20, 0x6d, 0x61, 0x73, 0x6b, 0x29
        /*0010*/ 	.byte	0x20, 0x3d, 0x3d, 0x20, 0x30, 0x00
	.type		$str$28,@object
	.size		$str$28,($str$26 - $str$28)
$str$28:
        /*0016*/ 	.byte	0x2f, 0x74, 0x6d, 0x70, 0x2f, 0x63, 0x75, 0x74, 0x6c, 0x61, 0x73, 0x73, 0x5f, 0x73, 0x77, 0x65
        /*0026*/ 	.byte	0x65, 0x70, 0x5f, 0x73, 0x72, 0x63, 0x2f, 0x69, 0x6e, 0x63, 0x6c, 0x75, 0x64, 0x65, 0x2f, 0x63
        /*0036*/ 	.byte	0x75, 0x74, 0x65, 0x2f, 0x70, 0x6f, 0x69, 0x6e, 0x74, 0x65, 0x72, 0x5f, 0x66, 0x6c, 0x61, 0x67
        /*0046*/ 	.byte	0x67, 0x65, 0x64, 0x2e, 0x68, 0x70, 0x70, 0x00
	.type		$str$26,@object
	.size		$str$26,($str$25 - $str$26)
$str$26:
        /*004e*/ 	.byte	0x2f, 0x74, 0x6d, 0x70, 0x2f, 0x63, 0x75, 0x74, 0x6c, 0x61, 0x73, 0x73, 0x5f, 0x73, 0x77, 0x65
        /*005e*/ 	.byte	0x65, 0x70, 0x5f, 0x73, 0x72, 0x63, 0x2f, 0x69, 0x6e, 0x63, 0x6c, 0x75, 0x64, 0x65, 0x2f, 0x63
        /*006e*/ 	.byte	0x75, 0x74, 0x65, 0x2f, 0x61, 0x74, 0x6f, 0x6d, 0x2f, 0x63, 0x6f, 0x70, 0x79, 0x5f, 0x74, 0x72
        /*007e*/ 	.byte	0x61, 0x69, 0x74, 0x73, 0x5f, 0x73, 0x6d, 0x31, 0x30, 0x30, 0x2e, 0x68, 0x70, 0x70, 0x00
	.type		$str$25,@object
	.size		$str$25,(__unnamed_1 - $str$25)
$str$25:
        /*008d*/ 	.byte	0x28, 0x28, 0x75, 0x69, 0x6e, 0x74, 0x33, 0x32, 0x5f, 0x74, 0x28, 0x74, 0x68, 0x72, 0x65, 0x61
        /*009d*/ 	.byte	0x64, 0x49, 0x64, 0x78, 0x2e, 0x78, 0x29, 0x20, 0x2f, 0x20, 0x33, 0x32, 0x29, 0x20, 0x25, 0x20
        /*00ad*/ 	.byte	0x34, 0x29, 0x20, 0x3d, 0x3d, 0x20, 0x28, 0x28, 0x28, 0x74, 0x6d, 0x65, 0x6d, 0x5f, 0x61, 0x64
        /*00bd*/ 	.byte	0x64, 0x72, 0x20, 0x3e, 0x3e, 0x20, 0x31, 0x36, 0x29, 0x20, 0x2f, 0x20, 0x33, 0x32, 0x29, 0x20
        /*00cd*/ 	.byte	0x25, 0x20, 0x34, 0x29, 0x00
	.type		__unnamed_1,@object
	.size		__unnamed_1,(__unnamed_2 - __unnamed_1)
__unnamed_1:
        /*00d2*/ 	.byte	0x61, 0x75, 0x74, 0x6f, 0x20, 0x63, 0x75, 0x74, 0x65, 0x3a, 0x3a, 0x61, 0x73, 0x5f, 0x70, 0x6f
        /* <DEDUP_REMOVED lines=24> */
        /*0262*/ 	.byte	0x5d, 0x00
	.type		__unnamed_2,@object
	.size		__unnamed_2,(.L_2 - __unnamed_2)
__unnamed_2:
        /* <DEDUP_REMOVED lines=42> */
        /*0504*/ 	.byte	0x43, 0x3c, 0x30, 0x3e, 0x3e, 0x3e, 0x3e, 0x5d, 0x00
.L_2:


//--------------------- .nv.shared._ZN7cutlass13device_kernelINS_4gemm6kernel13GemmUniversalIN4cute5tupleIJiiiiEEENS1_10collective13CollectiveMmaINS1_35MainloopSm100TmaUmmaWarpSpecializedILi6ELi2ELi4ENS5_IJNS4_1CILi1EEENSA_ILi2EEESB_EEEEENS5_IJNSA_ILi128EEESF_SF_EEEaNS5_IJlSB_lEEEaSH_NS4_8TiledMMAINS4_8MMA_AtomIJNS4_15SM100_MMA_S8_SSIaaiLi128ELi128ELNS4_4UMMA5MajorE0ELSM_0ELNSL_8SaturateE0EEEEEENS4_6LayoutINS5_IJSB_SB_SB_EEENS5_IJNSA_ILi0EEESS_SS_EEEEENS5_IJNS4_10UnderscoreESV_SV_EEEEENS4_23SM90_TMA_LOAD_MULTICASTENS4_14ComposedLayoutINS4_7SwizzleILi3ELi4ELi3EEENS4_18smem_ptr_flag_bitsILi8EEENSQ_INS5_IJNSA_ILi8EEESF_EEENS5_IJSF_SB_EEEEEEEvNS4_8identityENS4_13SM90_TMA_LOADES18_vS19_EENS_8epilogue10collective18CollectiveEpilogueINS1C_23Sm100TmaWarpSpecializedILi2ELi2ELi64ELb0ELb0EEEJSG_NS5_IJNSQ_ISF_SB_EENSQ_INSA_ILi64EEESB_EEEEEaSH_aSH_NS1C_6fusion15FusionCallbacksIS1G_NS1L_17LinearCombinationIaiaiLNS_15FloatRoundStyleE2EEESG_S1K_JEEENS4_5SM1004TMEM4LOAD26SM100_TMEM_LOAD_32dp32b64xES1A_NSZ_INS10_ILi2ELi4ELi3EEES13_NSQ_INS5_IJS14_S1I_EEENS5_IJS1I_SB_EEEEEEENS4_39AutoVectorizingCopyWithAssumedAlignmentILi128EEENS4_14SM90_TMA_STOREES1Z_S21_S21_EEEvvEEEEvNT_6ParamsE --------------------------
	.section	.nv.shared._ZN7cutlass13device_kernelINS_4gemm6kernel13GemmUniversalIN4cute5tupleIJiiiiEEENS1_10collective13CollectiveMmaINS1_35MainloopSm100TmaUmmaWarpSpecializedILi6ELi2ELi4ENS5_IJNS4_1CILi1EEENSA_ILi2EEESB_EEEEENS5_IJNSA_ILi128EEESF_SF_EEEaNS5_IJlSB_lEEEaSH_NS4_8TiledMMAINS4_8MMA_AtomIJNS4_15SM100_MMA_S8_SSIaaiLi128ELi128ELNS4_4UMMA5MajorE0ELSM_0ELNSL_8SaturateE0EEEEEENS4_6LayoutINS5_IJSB_SB_SB_EEENS5_IJNSA_ILi0EEESS_SS_EEEEENS5_IJNS4_10UnderscoreESV_SV_EEEEENS4_23SM90_TMA_LOAD_MULTICASTENS4_14ComposedLayoutINS4_7SwizzleILi3ELi4ELi3EEENS4_18smem_ptr_flag_bitsILi8EEENSQ_INS5_IJNSA_ILi8EEESF_EEENS5_IJSF_SB_EEEEEEEvNS4_8identityENS4_13SM90_TMA_LOADES18_vS19_EENS_8epilogue10collective18CollectiveEpilogueINS1C_23Sm100TmaWarpSpecializedILi2ELi2ELi64ELb0ELb0EEEJSG_NS5_IJNSQ_ISF_SB_EENSQ_INSA_ILi64EEESB_EEEEEaSH_aSH_NS1C_6fusion15FusionCallbacksIS1G_NS1L_17LinearCombinationIaiaiLNS_15FloatRoundStyleE2EEESG_S1K_JEEENS4_5SM1004TMEM4LOAD26SM100_TMEM_LOAD_32dp32b64xES1A_NSZ_INS10_ILi2ELi4ELi3EEES13_NSQ_INS5_IJS14_S1I_EEENS5_IJS1I_SB_EEEEEEENS4_39AutoVectorizingCopyWithAssumedAlignmentILi128EEENS4_14SM90_TMA_STOREES1Z_S21_S21_EEEvvEEEEvNT_6ParamsE,"aw",@nobits
	.sectionflags	@""
	.align	16
	.zero		1024


//--------------------- .nv.shared.reserved.0     --------------------------
	.section	.nv.shared.reserved.0,"aw",@nobits
	.weak		__nv_reservedSMEM_offset_0_alias
	.size		__nv_reservedSMEM_offset_0_alias, 0, 64
	.other		__nv_reservedSMEM_offset_0_alias,@"STO_CUDA_RESERVED_SHARED STV_DEFAULT"
__nv_reservedSMEM_offset_0_alias:
	.zero		0
.nv.shared.reserved.0:
	.zero		64
	.weak		__nv_reservedSMEM_tcgen05_partition
	.type		__nv_reservedSMEM_tcgen05_partition,@object
	.size		__nv_reservedSMEM_tcgen05_partition,(.L_0 - __nv_reservedSMEM_tcgen05_partition)
__nv_reservedSMEM_tcgen05_partition:
	.zero		32
.L_0:


//--------------------- .nv.global                --------------------------
	.section	.nv.global,"aw",@nobits
.nv.global:
	.type		_ZN39_INTERNAL_a11271dc_4_k_cu_48ef6583_91884cute1_E,@object
	.size		_ZN39_INTERNAL_a11271dc_4_k_cu_48ef6583_91884cute1_E,(_ZN39_INTERNAL_a11271dc_4_k_cu_48ef6583_91884cuda3std3__45__cpo6cbeginE - _ZN39_INTERNAL_a11271dc_4_k_cu_48ef6583_91884cute1_E)
_ZN39_INTERNAL_a11271dc_4_k_cu_48ef6583_91884cute1_E:
	.zero		1
	.type		_ZN39_INTERNAL_a11271dc_4_k_cu_48ef6583_91884cuda3std3__45__cpo6cbeginE,@object
	.size		_ZN39_INTERNAL_a11271dc_4_k_cu_48ef6583_91884cuda3std3__45__cpo6cbeginE,(_ZN39_INTERNAL_a11271dc_4_k_cu_48ef6583_91884cuda3std3__48in_placeE - _ZN39_INTERNAL_a11271dc_4_k_cu_48ef6583_91884cuda3std3__45__cpo6cbeginE)
_ZN39_INTERNAL_a11271dc_4_k_cu_48ef6583_91884cuda3std3__45__cpo6cbeginE:
	.zero		1
	.type		_ZN39_INTERNAL_a11271dc_4_k_cu_48ef6583_91884cuda3std3__48in_placeE,@object
	.size		_ZN39_INTERNAL_a11271dc_4_k_cu_48ef6583_91884cuda3std3__48in_placeE,(_ZN39_INTERNAL_a11271dc_4_k_cu_48ef6583_91884cuda3std6ranges3__45__cpo9iter_moveE - _ZN39_INTERNAL_a11271dc_4_k_cu_48ef6583_91884cuda3std3__48in_placeE)
_ZN39_INTERNAL_a11271dc_4_k_cu_48ef6583_91884cuda3std3__48in_placeE:
	.zero		1
	.type		_ZN39_INTERNAL_a11271dc_4_k_cu_48ef6583_91884cuda3std6ranges3__45__cpo9iter_moveE,@object
	.size		_ZN39_INTERNAL_a11271dc_4_k_cu_48ef6583_91884cuda3std6ranges3__45__cpo9iter_moveE,(_ZN39_INTERNAL_a11271dc_4_k_cu_48ef6583_91884cuda3std3__45__cpo5beginE - _ZN39_INTERNAL_a11271dc_4_k_cu_48ef6583_91884cuda3std6ranges3__45__cpo9iter_moveE)
_ZN39_INTERNAL_a11271dc_4_k_cu_48ef6583_91884cuda3std6ranges3__45__cpo9iter_moveE:
	.zero		1
	.type		_ZN39_INTERNAL_a11271dc_4_k_cu_48ef6583_91884cuda3std3__45__cpo5beginE,@object
	.size		_ZN39_INTERNAL_a11271dc_4_k_cu_48ef6583_91884cuda3std3__45__cpo5beginE,(_ZN39_INTERNAL_a11271dc_4_k_cu_48ef6583_91884cuda3std3__441_GLOBAL__N__a11271dc_4_k_cu_48ef6583_91886ignoreE - _ZN39_INTERNAL_a11271dc_4_k_cu_48ef6583_91884cuda3std3__45__cpo5beginE)
_ZN39_INTERNAL_a11271dc_4_k_cu_48ef6583_91884cuda3std3__45__cpo5beginE:
	.zero		1
	.type		_ZN39_INTERNAL_a11271dc_4_k_cu_48ef6583_91884cuda3std3__441_GLOBAL__N__a11271dc_4_k_cu_48ef6583_91886ignoreE,@object
	.size		_ZN39_INTERNAL_a11271dc_4_k_cu_48ef6583_91884cuda3std3__441_GLOBAL__N__a11271dc_4_k_cu_48ef6583_91886ignoreE,(_ZN39_INTERNAL_a11271dc_4_k_cu_48ef6583_91884cute7productE - _ZN39_INTERNAL_a11271dc_4_k_cu_48ef6583_91884cuda3std3__441_GLOBAL__N__a11271dc_4_k_cu_48ef6583_91886ignoreE)
_ZN39_INTERNAL_a11271dc_4_k_cu_48ef6583_91884cuda3std3__441_GLOBAL__N__a11271dc_4_k_cu_48ef6583_91886ignoreE:
	.zero		1
	.type		_ZN39_INTERNAL_a11271dc_4_k_cu_48ef6583_91884cute7productE,@object
	.size		_ZN39_INTERNAL_a11271dc_4_k_cu_48ef6583_91884cute7productE,(_ZN39_INTERNAL_a11271dc_4_k_cu_48ef6583_91884cuda3std3__45__cpo3endE - _ZN39_INTERNAL_a11271dc_4_k_cu_48ef6583_91884cute7productE)
_ZN39_INTERNAL_a11271dc_4_k_cu_48ef6583_91884cute7productE:
	.zero		1
	.type		_ZN39_INTERNAL_a11271dc_4_k_cu_48ef6583_91884cuda3std3__45__cpo3endE,@object
	.size		_ZN39_INTERNAL_a11271dc_4_k_cu_48ef6583_91884cuda3std3__45__cpo3endE,(_ZN39_INTERNAL_a11271dc_4_k_cu_48ef6583_91884cuda3std3__419piecewise_constructE - _ZN39_INTERNAL_a11271dc_4_k_cu_48ef6583_91884cuda3std3__45__cpo3endE)
_ZN39_INTERNAL_a11271dc_4_k_cu_48ef6583_91884cuda3std3__45__cpo3endE:
	.zero		1
	.type		_ZN39_INTERNAL_a11271dc_4_k_cu_48ef6583_91884cuda3std3__419piecewise_constructE,@object
	.size		_ZN39_INTERNAL_a11271dc_4_k_cu_48ef6583_91884cuda3std3__419piecewise_constructE,(_ZN39_INTERNAL_a11271dc_4_k_cu_48ef6583_91884cuda3std3__45__cpo4cendE - _ZN39_INTERNAL_a11271dc_4_k_cu_48ef6583_91884cuda3std3__419piecewise_constructE)
_ZN39_INTERNAL_a11271dc_4_k_cu_48ef6583_91884cuda3std3__419piecewise_constructE:
	.zero		1
	.type		_ZN39_INTERNAL_a11271dc_4_k_cu_48ef6583_91884cuda3std3__45__cpo4cendE,@object
	.size		_ZN39_INTERNAL_a11271dc_4_k_cu_48ef6583_91884cuda3std3__45__cpo4cendE,(_ZN39_INTERNAL_a11271dc_4_k_cu_48ef6583_91884cuda3std6ranges3__45__cpo4swapE - _ZN39_INTERNAL_a11271dc_4_k_cu_48ef6583_91884cuda3std3__45__cpo4cendE)
_ZN39_INTERNAL_a11271dc_4_k_cu_48ef6583_91884cuda3std3__45__cpo4cendE:
	.zero		1
	.type		_ZN39_INTERNAL_a11271dc_4_k_cu_48ef6583_91884cuda3std6ranges3__45__cpo4swapE,@object
	.size		_ZN39_INTERNAL_a11271dc_4_k_cu_48ef6583_91884cuda3std6ranges3__45__cpo4swapE,(.L_10 - _ZN39_INTERNAL_a11271dc_4_k_cu_48ef6583_91884cuda3std6ranges3__45__cpo4swapE)
_ZN39_INTERNAL_a11271dc_4_k_cu_48ef6583_91884cuda3std6ranges3__45__cpo4swapE:
	.zero		1
.L_10:


//--------------------- .nv.constant0._ZN7cutlass13device_kernelINS_4gemm6kernel13GemmUniversalIN4cute5tupleIJiiiiEEENS1_10collective13CollectiveMmaINS1_35MainloopSm100TmaUmmaWarpSpecializedILi6ELi2ELi4ENS5_IJNS4_1CILi1EEENSA_ILi2EEESB_EEEEENS5_IJNSA_ILi128EEESF_SF_EEEaNS5_IJlSB_lEEEaSH_NS4_8TiledMMAINS4_8MMA_AtomIJNS4_15SM100_MMA_S8_SSIaaiLi128ELi128ELNS4_4UMMA5MajorE0ELSM_0ELNSL_8SaturateE0EEEEEENS4_6LayoutINS5_IJSB_SB_SB_EEENS5_IJNSA_ILi0EEESS_SS_EEEEENS5_IJNS4_10UnderscoreESV_SV_EEEEENS4_23SM90_TMA_LOAD_MULTICASTENS4_14ComposedLayoutINS4_7SwizzleILi3ELi4ELi3EEENS4_18smem_ptr_flag_bitsILi8EEENSQ_INS5_IJNSA_ILi8EEESF_EEENS5_IJSF_SB_EEEEEEEvNS4_8identityENS4_13SM90_TMA_LOADES18_vS19_EENS_8epilogue10collective18CollectiveEpilogueINS1C_23Sm100TmaWarpSpecializedILi2ELi2ELi64ELb0ELb0EEEJSG_NS5_IJNSQ_ISF_SB_EENSQ_INSA_ILi64EEESB_EEEEEaSH_aSH_NS1C_6fusion15FusionCallbacksIS1G_NS1L_17LinearCombinationIaiaiLNS_15FloatRoundStyleE2EEESG_S1K_JEEENS4_5SM1004TMEM4LOAD26SM100_TMEM_LOAD_32dp32b64xES1A_NSZ_INS10_ILi2ELi4ELi3EEES13_NSQ_INS5_IJS14_S1I_EEENS5_IJS1I_SB_EEEEEEENS4_39AutoVectorizingCopyWithAssumedAlignmentILi128EEENS4_14SM90_TMA_STOREES1Z_S21_S21_EEEvvEEEEvNT_6ParamsE --------------------------
	.section	.nv.constant0._ZN7cutlass13device_kernelINS_4gemm6kernel13GemmUniversalIN4cute5tupleIJiiiiEEENS1_10collective13CollectiveMmaINS1_35MainloopSm100TmaUmmaWarpSpecializedILi6ELi2ELi4ENS5_IJNS4_1CILi1EEENSA_ILi2EEESB_EEEEENS5_IJNSA_ILi128EEESF_SF_EEEaNS5_IJlSB_lEEEaSH_NS4_8TiledMMAINS4_8MMA_AtomIJNS4_15SM100_MMA_S8_SSIaaiLi128ELi128ELNS4_4UMMA5MajorE0ELSM_0ELNSL_8SaturateE0EEEEEENS4_6LayoutINS5_IJSB_SB_SB_EEENS5_IJNSA_ILi0EEESS_SS_EEEEENS5_IJNS4_10UnderscoreESV_SV_EEEEENS4_23SM90_TMA_LOAD_MULTICASTENS4_14ComposedLayoutINS4_7SwizzleILi3ELi4ELi3EEENS4_18smem_ptr_flag_bitsILi8EEENSQ_INS5_IJNSA_ILi8EEESF_EEENS5_IJSF_SB_EEEEEEEvNS4_8identityENS4_13SM90_TMA_LOADES18_vS19_EENS_8epilogue10collective18CollectiveEpilogueINS1C_23Sm100TmaWarpSpecializedILi2ELi2ELi64ELb0ELb0EEEJSG_NS5_IJNSQ_ISF_SB_EENSQ_INSA_ILi64EEESB_EEEEEaSH_aSH_NS1C_6fusion15FusionCallbacksIS1G_NS1L_17LinearCombinationIaiaiLNS_15FloatRoundStyleE2EEESG_S1K_JEEENS4_5SM1004TMEM4LOAD26SM100_TMEM_LOAD_32dp32b64xES1A_NSZ_INS10_ILi2ELi4ELi3EEES13_NSQ_INS5_IJS14_S1I_EEENS5_IJS1I_SB_EEEEEEENS4_39AutoVectorizingCopyWithAssumedAlignmentILi128EEENS4_14SM90_TMA_STOREES1Z_S21_S21_EEEvvEEEEvNT_6ParamsE,"a",@progbits
	.sectionflags	@""
	.align	4
.nv.constant0._ZN7cutlass13device_kernelINS_4gemm6kernel13GemmUniversalIN4cute5tupleIJiiiiEEENS1_10collective13CollectiveMmaINS1_35MainloopSm100TmaUmmaWarpSpecializedILi6ELi2ELi4ENS5_IJNS4_1CILi1EEENSA_ILi2EEESB_EEEEENS5_IJNSA_ILi128EEESF_SF_EEEaNS5_IJlSB_lEEEaSH_NS4_8TiledMMAINS4_8MMA_AtomIJNS4_15SM100_MMA_S8_SSIaaiLi128ELi128ELNS4_4UMMA5MajorE0ELSM_0ELNSL_8SaturateE0EEEEEENS4_6LayoutINS5_IJSB_SB_SB_EEENS5_IJNSA_ILi0EEESS_SS_EEEEENS5_IJNS4_10UnderscoreESV_SV_EEEEENS4_23SM90_TMA_LOAD_MULTICASTENS4_14ComposedLayoutINS4_7SwizzleILi3ELi4ELi3EEENS4_18smem_ptr_flag_bitsILi8EEENSQ_INS5_IJNSA_ILi8EEESF_EEENS5_IJSF_SB_EEEEEEEvNS4_8identityENS4_13SM90_TMA_LOADES18_vS19_EENS_8epilogue10collective18CollectiveEpilogueINS1C_23Sm100TmaWarpSpecializedILi2ELi2ELi64ELb0ELb0EEEJSG_NS5_IJNSQ_ISF_SB_EENSQ_INSA_ILi64EEESB_EEEEEaSH_aSH_NS1C_6fusion15FusionCallbacksIS1G_NS1L_17LinearCombinationIaiaiLNS_15FloatRoundStyleE2EEESG_S1K_JEEENS4_5SM1004TMEM4LOAD26SM100_TMEM_LOAD_32dp32b64xES1A_NSZ_INS10_ILi2ELi4ELi3EEES13_NSQ_INS5_IJS14_S1I_EEENS5_IJS1I_SB_EEEEEEENS4_39AutoVectorizingCopyWithAssumedAlignmentILi128EEENS4_14SM90_TMA_STOREES1Z_S21_S21_EEEvvEEEEvNT_6ParamsE:
	.zero		2944


//--------------------- SYMBOLS --------------------------

	.type		.nv.reservedSmem.offset0,@object
	.size		.nv.reservedSmem.offset0,0x4
	.type		.nv.reservedSmem.cap,@object
	.size		.nv.reservedSmem.cap,0x4
	.type		__assertfail,@function
